//
// Generated by NVIDIA NVVM Compiler
//
// Compiler Build ID: CL-36424714
// Cuda compilation tools, release 13.0, V13.0.88
// Based on NVVM 20.0.0
//

.version 9.0
.target sm_100
.address_size 64

	// .globl	_Z15matrixAddKernelPfS_S_i

.visible .entry _Z15matrixAddKernelPfS_S_i(
	.param .u64 .ptr .align 1 _Z15matrixAddKernelPfS_S_i_param_0,
	.param .u64 .ptr .align 1 _Z15matrixAddKernelPfS_S_i_param_1,
	.param .u64 .ptr .align 1 _Z15matrixAddKernelPfS_S_i_param_2,
	.param .u32 _Z15matrixAddKernelPfS_S_i_param_3
)
{
	.reg .pred 	%p<2>;
	.reg .b32 	%r<7>;
	.reg .b32 	%f<4>;
	.reg .b64 	%rd<11>;

	ld.param.u64 	%rd1, [_Z15matrixAddKernelPfS_S_i_param_0];
	ld.param.u64 	%rd2, [_Z15matrixAddKernelPfS_S_i_param_1];
	ld.param.u64 	%rd3, [_Z15matrixAddKernelPfS_S_i_param_2];
	ld.param.u32 	%r2, [_Z15matrixAddKernelPfS_S_i_param_3];
	mov.u32 	%r3, %tid.x;
	mov.u32 	%r4, %ntid.x;
	mov.u32 	%r5, %ctaid.x;
	mad.lo.s32 	%r1, %r4, %r5, %r3;
	mul.lo.s32 	%r6, %r2, %r2;
	setp.ge.s32 	%p1, %r1, %r6;
	@%p1 bra 	$L__BB0_2;
	cvta.to.global.u64 	%rd4, %rd2;
	cvta.to.global.u64 	%rd5, %rd3;
	cvta.to.global.u64 	%rd6, %rd1;
	mul.wide.s32 	%rd7, %r1, 4;
	add.s64 	%rd8, %rd4, %rd7;
	ld.global.f32 	%f1, [%rd8];
	add.s64 	%rd9, %rd5, %rd7;
	ld.global.f32 	%f2, [%rd9];
	add.f32 	%f3, %f1, %f2;
	add.s64 	%rd10, %rd6, %rd7;
	st.global.f32 	[%rd10], %f3;
$L__BB0_2:
	ret;

}
	// .globl	_Z18matrixAddKernelRowPfS_S_i
.visible .entry _Z18matrixAddKernelRowPfS_S_i(
	.param .u64 .ptr .align 1 _Z18matrixAddKernelRowPfS_S_i_param_0,
	.param .u64 .ptr .align 1 _Z18matrixAddKernelRowPfS_S_i_param_1,
	.param .u64 .ptr .align 1 _Z18matrixAddKernelRowPfS_S_i_param_2,
	.param .u32 _Z18matrixAddKernelRowPfS_S_i_param_3
)
{
	.reg .pred 	%p<12>;
	.reg .b32 	%r<37>;
	.reg .b32 	%f<88>;
	.reg .b64 	%rd<26>;

	ld.param.u64 	%rd7, [_Z18matrixAddKernelRowPfS_S_i_param_0];
	ld.param.u64 	%rd8, [_Z18matrixAddKernelRowPfS_S_i_param_1];
	ld.param.u64 	%rd9, [_Z18matrixAddKernelRowPfS_S_i_param_2];
	ld.param.u32 	%r23, [_Z18matrixAddKernelRowPfS_S_i_param_3];
	cvta.to.global.u64 	%rd1, %rd7;
	cvta.to.global.u64 	%rd2, %rd9;
	cvta.to.global.u64 	%rd3, %rd8;
	mov.u32 	%r24, %tid.x;
	mov.u32 	%r25, %ntid.x;
	mov.u32 	%r26, %ctaid.x;
	mad.lo.s32 	%r1, %r25, %r26, %r24;
	setp.ge.s32 	%p1, %r1, %r23;
	setp.lt.s32 	%p2, %r23, 1;
	or.pred  	%p3, %p1, %p2;
	@%p3 bra 	$L__BB1_13;
	mul.lo.s32 	%r2, %r23, %r1;
	and.b32  	%r3, %r23, 15;
	setp.lt.u32 	%p4, %r23, 16;
	mov.b32 	%r33, 0;
	@%p4 bra 	$L__BB1_4;
	and.b32  	%r33, %r23, 2147483632;
	neg.s32 	%r31, %r33;
	add.s64 	%rd4, %rd3, 32;
	add.s64 	%rd5, %rd2, 32;
	add.s64 	%rd6, %rd1, 32;
	mov.u32 	%r30, %r2;
$L__BB1_3:
	.pragma "nounroll";
	mul.wide.s32 	%rd10, %r30, 4;
	add.s64 	%rd11, %rd4, %rd10;
	add.s64 	%rd12, %rd5, %rd10;
	add.s64 	%rd13, %rd6, %rd10;
	ld.global.f32 	%f1, [%rd11+-32];
	ld.global.f32 	%f2, [%rd12+-32];
	add.f32 	%f3, %f1, %f2;
	st.global.f32 	[%rd13+-32], %f3;
	ld.global.f32 	%f4, [%rd11+-28];
	ld.global.f32 	%f5, [%rd12+-28];
	add.f32 	%f6, %f4, %f5;
	st.global.f32 	[%rd13+-28], %f6;
	ld.global.f32 	%f7, [%rd11+-24];
	ld.global.f32 	%f8, [%rd12+-24];
	add.f32 	%f9, %f7, %f8;
	st.global.f32 	[%rd13+-24], %f9;
	ld.global.f32 	%f10, [%rd11+-20];
	ld.global.f32 	%f11, [%rd12+-20];
	add.f32 	%f12, %f10, %f11;
	st.global.f32 	[%rd13+-20], %f12;
	ld.global.f32 	%f13, [%rd11+-16];
	ld.global.f32 	%f14, [%rd12+-16];
	add.f32 	%f15, %f13, %f14;
	st.global.f32 	[%rd13+-16], %f15;
	ld.global.f32 	%f16, [%rd11+-12];
	ld.global.f32 	%f17, [%rd12+-12];
	add.f32 	%f18, %f16, %f17;
	st.global.f32 	[%rd13+-12], %f18;
	ld.global.f32 	%f19, [%rd11+-8];
	ld.global.f32 	%f20, [%rd12+-8];
	add.f32 	%f21, %f19, %f20;
	st.global.f32 	[%rd13+-8], %f21;
	ld.global.f32 	%f22, [%rd11+-4];
	ld.global.f32 	%f23, [%rd12+-4];
	add.f32 	%f24, %f22, %f23;
	st.global.f32 	[%rd13+-4], %f24;
	ld.global.f32 	%f25, [%rd11];
	ld.global.f32 	%f26, [%rd12];
	add.f32 	%f27, %f25, %f26;
	st.global.f32 	[%rd13], %f27;
	ld.global.f32 	%f28, [%rd11+4];
	ld.global.f32 	%f29, [%rd12+4];
	add.f32 	%f30, %f28, %f29;
	st.global.f32 	[%rd13+4], %f30;
	ld.global.f32 	%f31, [%rd11+8];
	ld.global.f32 	%f32, [%rd12+8];
	add.f32 	%f33, %f31, %f32;
	st.global.f32 	[%rd13+8], %f33;
	ld.global.f32 	%f34, [%rd11+12];
	ld.global.f32 	%f35, [%rd12+12];
	add.f32 	%f36, %f34, %f35;
	st.global.f32 	[%rd13+12], %f36;
	ld.global.f32 	%f37, [%rd11+16];
	ld.global.f32 	%f38, [%rd12+16];
	add.f32 	%f39, %f37, %f38;
	st.global.f32 	[%rd13+16], %f39;
	ld.global.f32 	%f40, [%rd11+20];
	ld.global.f32 	%f41, [%rd12+20];
	add.f32 	%f42, %f40, %f41;
	st.global.f32 	[%rd13+20], %f42;
	ld.global.f32 	%f43, [%rd11+24];
	ld.global.f32 	%f44, [%rd12+24];
	add.f32 	%f45, %f43, %f44;
	st.global.f32 	[%rd13+24], %f45;
	ld.global.f32 	%f46, [%rd11+28];
	ld.global.f32 	%f47, [%rd12+28];
	add.f32 	%f48, %f46, %f47;
	st.global.f32 	[%rd13+28], %f48;
	add.s32 	%r31, %r31, 16;
	add.s32 	%r30, %r30, 16;
	setp.ne.s32 	%p5, %r31, 0;
	@%p5 bra 	$L__BB1_3;
$L__BB1_4:
	setp.eq.s32 	%p6, %r3, 0;
	@%p6 bra 	$L__BB1_13;
	and.b32  	%r11, %r23, 7;
	setp.lt.u32 	%p7, %r3, 8;
	@%p7 bra 	$L__BB1_7;
	add.s32 	%r28, %r33, %r2;
	mul.wide.s32 	%rd14, %r28, 4;
	add.s64 	%rd15, %rd3, %rd14;
	ld.global.f32 	%f49, [%rd15];
	add.s64 	%rd16, %rd2, %rd14;
	ld.global.f32 	%f50, [%rd16];
	add.f32 	%f51, %f49, %f50;
	add.s64 	%rd17, %rd1, %rd14;
	st.global.f32 	[%rd17], %f51;
	ld.global.f32 	%f52, [%rd15+4];
	ld.global.f32 	%f53, [%rd16+4];
	add.f32 	%f54, %f52, %f53;
	st.global.f32 	[%rd17+4], %f54;
	ld.global.f32 	%f55, [%rd15+8];
	ld.global.f32 	%f56, [%rd16+8];
	add.f32 	%f57, %f55, %f56;
	st.global.f32 	[%rd17+8], %f57;
	ld.global.f32 	%f58, [%rd15+12];
	ld.global.f32 	%f59, [%rd16+12];
	add.f32 	%f60, %f58, %f59;
	st.global.f32 	[%rd17+12], %f60;
	ld.global.f32 	%f61, [%rd15+16];
	ld.global.f32 	%f62, [%rd16+16];
	add.f32 	%f63, %f61, %f62;
	st.global.f32 	[%rd17+16], %f63;
	ld.global.f32 	%f64, [%rd15+20];
	ld.global.f32 	%f65, [%rd16+20];
	add.f32 	%f66, %f64, %f65;
	st.global.f32 	[%rd17+20], %f66;
	ld.global.f32 	%f67, [%rd15+24];
	ld.global.f32 	%f68, [%rd16+24];
	add.f32 	%f69, %f67, %f68;
	st.global.f32 	[%rd17+24], %f69;
	ld.global.f32 	%f70, [%rd15+28];
	ld.global.f32 	%f71, [%rd16+28];
	add.f32 	%f72, %f70, %f71;
	st.global.f32 	[%rd17+28], %f72;
	add.s32 	%r33, %r33, 8;
$L__BB1_7:
	setp.eq.s32 	%p8, %r11, 0;
	@%p8 bra 	$L__BB1_13;
	and.b32  	%r14, %r23, 3;
	setp.lt.u32 	%p9, %r11, 4;
	@%p9 bra 	$L__BB1_10;
	add.s32 	%r29, %r33, %r2;
	mul.wide.s32 	%rd18, %r29, 4;
	add.s64 	%rd19, %rd3, %rd18;
	ld.global.f32 	%f73, [%rd19];
	add.s64 	%rd20, %rd2, %rd18;
	ld.global.f32 	%f74, [%rd20];
	add.f32 	%f75, %f73, %f74;
	add.s64 	%rd21, %rd1, %rd18;
	st.global.f32 	[%rd21], %f75;
	ld.global.f32 	%f76, [%rd19+4];
	ld.global.f32 	%f77, [%rd20+4];
	add.f32 	%f78, %f76, %f77;
	st.global.f32 	[%rd21+4], %f78;
	ld.global.f32 	%f79, [%rd19+8];
	ld.global.f32 	%f80, [%rd20+8];
	add.f32 	%f81, %f79, %f80;
	st.global.f32 	[%rd21+8], %f81;
	ld.global.f32 	%f82, [%rd19+12];
	ld.global.f32 	%f83, [%rd20+12];
	add.f32 	%f84, %f82, %f83;
	st.global.f32 	[%rd21+12], %f84;
	add.s32 	%r33, %r33, 4;
$L__BB1_10:
	setp.eq.s32 	%p10, %r14, 0;
	@%p10 bra 	$L__BB1_13;
	add.s32 	%r36, %r33, %r2;
	neg.s32 	%r35, %r14;
$L__BB1_12:
	.pragma "nounroll";
	mul.wide.s32 	%rd22, %r36, 4;
	add.s64 	%rd23, %rd1, %rd22;
	add.s64 	%rd24, %rd2, %rd22;
	add.s64 	%rd25, %rd3, %rd22;
	ld.global.f32 	%f85, [%rd25];
	ld.global.f32 	%f86, [%rd24];
	add.f32 	%f87, %f85, %f86;
	st.global.f32 	[%rd23], %f87;
	add.s32 	%r36, %r36, 1;
	add.s32 	%r35, %r35, 1;
	setp.ne.s32 	%p11, %r35, 0;
	@%p11 bra 	$L__BB1_12;
$L__BB1_13:
	ret;

}
	// .globl	_Z21matrixAddKernelColumnPfS_S_i
.visible .entry _Z21matrixAddKernelColumnPfS_S_i(
	.param .u64 .ptr .align 1 _Z21matrixAddKernelColumnPfS_S_i_param_0,
	.param .u64 .ptr .align 1 _Z21matrixAddKernelColumnPfS_S_i_param_1,
	.param .u64 .ptr .align 1 _Z21matrixAddKernelColumnPfS_S_i_param_2,
	.param .u32 _Z21matrixAddKernelColumnPfS_S_i_param_3
)
{
	.reg .pred 	%p<12>;
	.reg .b32 	%r<38>;
	.reg .b32 	%f<88>;
	.reg .b64 	%rd<101>;

	ld.param.u64 	%rd4, [_Z21matrixAddKernelColumnPfS_S_i_param_0];
	ld.param.u64 	%rd5, [_Z21matrixAddKernelColumnPfS_S_i_param_1];
	ld.param.u64 	%rd6, [_Z21matrixAddKernelColumnPfS_S_i_param_2];
	ld.param.u32 	%r23, [_Z21matrixAddKernelColumnPfS_S_i_param_3];
	cvta.to.global.u64 	%rd1, %rd4;
	cvta.to.global.u64 	%rd2, %rd6;
	cvta.to.global.u64 	%rd3, %rd5;
	mov.u32 	%r24, %tid.x;
	mov.u32 	%r25, %ntid.x;
	mov.u32 	%r26, %ctaid.x;
	mad.lo.s32 	%r1, %r25, %r26, %r24;
	setp.ge.s32 	%p1, %r1, %r23;
	setp.lt.s32 	%p2, %r23, 1;
	or.pred  	%p3, %p1, %p2;
	@%p3 bra 	$L__BB2_13;
	add.s32 	%r28, %r23, -1;
	and.b32  	%r2, %r23, 15;
	setp.lt.u32 	%p4, %r28, 15;
	mov.b32 	%r34, 0;
	@%p4 bra 	$L__BB2_4;
	and.b32  	%r34, %r23, 2147483632;
	neg.s32 	%r32, %r34;
	shl.b32 	%r5, %r23, 4;
	mul.wide.u32 	%rd11, %r23, 4;
	mov.u32 	%r31, %r1;
$L__BB2_3:
	.pragma "nounroll";
	mul.wide.s32 	%rd7, %r31, 4;
	add.s64 	%rd8, %rd3, %rd7;
	ld.global.f32 	%f1, [%rd8];
	add.s64 	%rd9, %rd2, %rd7;
	ld.global.f32 	%f2, [%rd9];
	add.f32 	%f3, %f1, %f2;
	add.s64 	%rd10, %rd1, %rd7;
	st.global.f32 	[%rd10], %f3;
	add.s64 	%rd12, %rd8, %rd11;
	ld.global.f32 	%f4, [%rd12];
	add.s64 	%rd13, %rd9, %rd11;
	ld.global.f32 	%f5, [%rd13];
	add.f32 	%f6, %f4, %f5;
	add.s64 	%rd14, %rd10, %rd11;
	st.global.f32 	[%rd14], %f6;
	add.s64 	%rd15, %rd12, %rd11;
	ld.global.f32 	%f7, [%rd15];
	add.s64 	%rd16, %rd13, %rd11;
	ld.global.f32 	%f8, [%rd16];
	add.f32 	%f9, %f7, %f8;
	add.s64 	%rd17, %rd14, %rd11;
	st.global.f32 	[%rd17], %f9;
	add.s64 	%rd18, %rd15, %rd11;
	ld.global.f32 	%f10, [%rd18];
	add.s64 	%rd19, %rd16, %rd11;
	ld.global.f32 	%f11, [%rd19];
	add.f32 	%f12, %f10, %f11;
	add.s64 	%rd20, %rd17, %rd11;
	st.global.f32 	[%rd20], %f12;
	add.s64 	%rd21, %rd18, %rd11;
	ld.global.f32 	%f13, [%rd21];
	add.s64 	%rd22, %rd19, %rd11;
	ld.global.f32 	%f14, [%rd22];
	add.f32 	%f15, %f13, %f14;
	add.s64 	%rd23, %rd20, %rd11;
	st.global.f32 	[%rd23], %f15;
	add.s64 	%rd24, %rd21, %rd11;
	ld.global.f32 	%f16, [%rd24];
	add.s64 	%rd25, %rd22, %rd11;
	ld.global.f32 	%f17, [%rd25];
	add.f32 	%f18, %f16, %f17;
	add.s64 	%rd26, %rd23, %rd11;
	st.global.f32 	[%rd26], %f18;
	add.s64 	%rd27, %rd24, %rd11;
	ld.global.f32 	%f19, [%rd27];
	add.s64 	%rd28, %rd25, %rd11;
	ld.global.f32 	%f20, [%rd28];
	add.f32 	%f21, %f19, %f20;
	add.s64 	%rd29, %rd26, %rd11;
	st.global.f32 	[%rd29], %f21;
	add.s64 	%rd30, %rd27, %rd11;
	ld.global.f32 	%f22, [%rd30];
	add.s64 	%rd31, %rd28, %rd11;
	ld.global.f32 	%f23, [%rd31];
	add.f32 	%f24, %f22, %f23;
	add.s64 	%rd32, %rd29, %rd11;
	st.global.f32 	[%rd32], %f24;
	add.s64 	%rd33, %rd30, %rd11;
	ld.global.f32 	%f25, [%rd33];
	add.s64 	%rd34, %rd31, %rd11;
	ld.global.f32 	%f26, [%rd34];
	add.f32 	%f27, %f25, %f26;
	add.s64 	%rd35, %rd32, %rd11;
	st.global.f32 	[%rd35], %f27;
	add.s64 	%rd36, %rd33, %rd11;
	ld.global.f32 	%f28, [%rd36];
	add.s64 	%rd37, %rd34, %rd11;
	ld.global.f32 	%f29, [%rd37];
	add.f32 	%f30, %f28, %f29;
	add.s64 	%rd38, %rd35, %rd11;
	st.global.f32 	[%rd38], %f30;
	add.s64 	%rd39, %rd36, %rd11;
	ld.global.f32 	%f31, [%rd39];
	add.s64 	%rd40, %rd37, %rd11;
	ld.global.f32 	%f32, [%rd40];
	add.f32 	%f33, %f31, %f32;
	add.s64 	%rd41, %rd38, %rd11;
	st.global.f32 	[%rd41], %f33;
	add.s64 	%rd42, %rd39, %rd11;
	ld.global.f32 	%f34, [%rd42];
	add.s64 	%rd43, %rd40, %rd11;
	ld.global.f32 	%f35, [%rd43];
	add.f32 	%f36, %f34, %f35;
	add.s64 	%rd44, %rd41, %rd11;
	st.global.f32 	[%rd44], %f36;
	add.s64 	%rd45, %rd42, %rd11;
	ld.global.f32 	%f37, [%rd45];
	add.s64 	%rd46, %rd43, %rd11;
	ld.global.f32 	%f38, [%rd46];
	add.f32 	%f39, %f37, %f38;
	add.s64 	%rd47, %rd44, %rd11;
	st.global.f32 	[%rd47], %f39;
	add.s64 	%rd48, %rd45, %rd11;
	ld.global.f32 	%f40, [%rd48];
	add.s64 	%rd49, %rd46, %rd11;
	ld.global.f32 	%f41, [%rd49];
	add.f32 	%f42, %f40, %f41;
	add.s64 	%rd50, %rd47, %rd11;
	st.global.f32 	[%rd50], %f42;
	add.s64 	%rd51, %rd48, %rd11;
	ld.global.f32 	%f43, [%rd51];
	add.s64 	%rd52, %rd49, %rd11;
	ld.global.f32 	%f44, [%rd52];
	add.f32 	%f45, %f43, %f44;
	add.s64 	%rd53, %rd50, %rd11;
	st.global.f32 	[%rd53], %f45;
	add.s64 	%rd54, %rd51, %rd11;
	ld.global.f32 	%f46, [%rd54];
	add.s64 	%rd55, %rd52, %rd11;
	ld.global.f32 	%f47, [%rd55];
	add.f32 	%f48, %f46, %f47;
	add.s64 	%rd56, %rd53, %rd11;
	st.global.f32 	[%rd56], %f48;
	add.s32 	%r32, %r32, 16;
	add.s32 	%r31, %r31, %r5;
	setp.ne.s32 	%p5, %r32, 0;
	@%p5 bra 	$L__BB2_3;
$L__BB2_4:
	setp.eq.s32 	%p6, %r2, 0;
	@%p6 bra 	$L__BB2_13;
	and.b32  	%r11, %r23, 7;
	setp.lt.u32 	%p7, %r2, 8;
	@%p7 bra 	$L__BB2_7;
	mad.lo.s32 	%r29, %r34, %r23, %r1;
	mul.wide.s32 	%rd57, %r29, 4;
	add.s64 	%rd58, %rd3, %rd57;
	ld.global.f32 	%f49, [%rd58];
	add.s64 	%rd59, %rd2, %rd57;
	ld.global.f32 	%f50, [%rd59];
	add.f32 	%f51, %f49, %f50;
	add.s64 	%rd60, %rd1, %rd57;
	st.global.f32 	[%rd60], %f51;
	mul.wide.u32 	%rd61, %r23, 4;
	add.s64 	%rd62, %rd58, %rd61;
	ld.global.f32 	%f52, [%rd62];
	add.s64 	%rd63, %rd59, %rd61;
	ld.global.f32 	%f53, [%rd63];
	add.f32 	%f54, %f52, %f53;
	add.s64 	%rd64, %rd60, %rd61;
	st.global.f32 	[%rd64], %f54;
	add.s64 	%rd65, %rd62, %rd61;
	ld.global.f32 	%f55, [%rd65];
	add.s64 	%rd66, %rd63, %rd61;
	ld.global.f32 	%f56, [%rd66];
	add.f32 	%f57, %f55, %f56;
	add.s64 	%rd67, %rd64, %rd61;
	st.global.f32 	[%rd67], %f57;
	add.s64 	%rd68, %rd65, %rd61;
	ld.global.f32 	%f58, [%rd68];
	add.s64 	%rd69, %rd66, %rd61;
	ld.global.f32 	%f59, [%rd69];
	add.f32 	%f60, %f58, %f59;
	add.s64 	%rd70, %rd67, %rd61;
	st.global.f32 	[%rd70], %f60;
	add.s64 	%rd71, %rd68, %rd61;
	ld.global.f32 	%f61, [%rd71];
	add.s64 	%rd72, %rd69, %rd61;
	ld.global.f32 	%f62, [%rd72];
	add.f32 	%f63, %f61, %f62;
	add.s64 	%rd73, %rd70, %rd61;
	st.global.f32 	[%rd73], %f63;
	add.s64 	%rd74, %rd71, %rd61;
	ld.global.f32 	%f64, [%rd74];
	add.s64 	%rd75, %rd72, %rd61;
	ld.global.f32 	%f65, [%rd75];
	add.f32 	%f66, %f64, %f65;
	add.s64 	%rd76, %rd73, %rd61;
	st.global.f32 	[%rd76], %f66;
	add.s64 	%rd77, %rd74, %rd61;
	ld.global.f32 	%f67, [%rd77];
	add.s64 	%rd78, %rd75, %rd61;
	ld.global.f32 	%f68, [%rd78];
	add.f32 	%f69, %f67, %f68;
	add.s64 	%rd79, %rd76, %rd61;
	st.global.f32 	[%rd79], %f69;
	add.s64 	%rd80, %rd77, %rd61;
	ld.global.f32 	%f70, [%rd80];
	add.s64 	%rd81, %rd78, %rd61;
	ld.global.f32 	%f71, [%rd81];
	add.f32 	%f72, %f70, %f71;
	add.s64 	%rd82, %rd79, %rd61;
	st.global.f32 	[%rd82], %f72;
	add.s32 	%r34, %r34, 8;
$L__BB2_7:
	setp.eq.s32 	%p8, %r11, 0;
	@%p8 bra 	$L__BB2_13;
	and.b32  	%r14, %r23, 3;
	setp.lt.u32 	%p9, %r11, 4;
	@%p9 bra 	$L__BB2_10;
	mad.lo.s32 	%r30, %r34, %r23, %r1;
	mul.wide.s32 	%rd83, %r30, 4;
	add.s64 	%rd84, %rd3, %rd83;
	ld.global.f32 	%f73, [%rd84];
	add.s64 	%rd85, %rd2, %rd83;
	ld.global.f32 	%f74, [%rd85];
	add.f32 	%f75, %f73, %f74;
	add.s64 	%rd86, %rd1, %rd83;
	st.global.f32 	[%rd86], %f75;
	mul.wide.u32 	%rd87, %r23, 4;
	add.s64 	%rd88, %rd84, %rd87;
	ld.global.f32 	%f76, [%rd88];
	add.s64 	%rd89, %rd85, %rd87;
	ld.global.f32 	%f77, [%rd89];
	add.f32 	%f78, %f76, %f77;
	add.s64 	%rd90, %rd86, %rd87;
	st.global.f32 	[%rd90], %f78;
	add.s64 	%rd91, %rd88, %rd87;
	ld.global.f32 	%f79, [%rd91];
	add.s64 	%rd92, %rd89, %rd87;
	ld.global.f32 	%f80, [%rd92];
	add.f32 	%f81, %f79, %f80;
	add.s64 	%rd93, %rd90, %rd87;
	st.global.f32 	[%rd93], %f81;
	add.s64 	%rd94, %rd91, %rd87;
	ld.global.f32 	%f82, [%rd94];
	add.s64 	%rd95, %rd92, %rd87;
	ld.global.f32 	%f83, [%rd95];
	add.f32 	%f84, %f82, %f83;
	add.s64 	%rd96, %rd93, %rd87;
	st.global.f32 	[%rd96], %f84;
	add.s32 	%r34, %r34, 4;
$L__BB2_10:
	setp.eq.s32 	%p10, %r14, 0;
	@%p10 bra 	$L__BB2_13;
	mad.lo.s32 	%r37, %r34, %r23, %r1;
	neg.s32 	%r36, %r14;
$L__BB2_12:
	.pragma "nounroll";
	mul.wide.s32 	%rd97, %r37, 4;
	add.s64 	%rd98, %rd1, %rd97;
	add.s64 	%rd99, %rd2, %rd97;
	add.s64 	%rd100, %rd3, %rd97;
	ld.global.f32 	%f85, [%rd100];
	ld.global.f32 	%f86, [%rd99];
	add.f32 	%f87, %f85, %f86;
	st.global.f32 	[%rd98], %f87;
	add.s32 	%r37, %r37, %r23;
	add.s32 	%r36, %r36, 1;
	setp.ne.s32 	%p11, %r36, 0;
	@%p11 bra 	$L__BB2_12;
$L__BB2_13:
	ret;

}


// ===== COMPILED SASS (sm_100) =====

	.target	sm_100

	.elftype	@"ET_EXEC"


//--------------------- .note.nv.tkinfo           --------------------------
	.section	.note.nv.tkinfo,"",@"SHT_NOTE"
	.sectionflags	@"SHF_NOTE_NV_TKINFO"
	.tkinfo
        /*0018*/ 	.word	0x00000002
        /*0030*/ 	.string	""
        /*0030*/ 	.string	"ptxas"
        /*0030*/ 	.string	"Cuda compilation tools, release 13.0, V13.0.88"
        /*0030*/ 	.string	"Build cuda_13.0.r13.0/compiler.36424714_0"
        /*0030*/ 	.string	"-arch sm_100 -m 64 "



//--------------------- .note.nv.cuinfo           --------------------------
	.section	.note.nv.cuinfo,"",@"SHT_NOTE"
	.sectionflags	@"SHF_NOTE_NV_CUINFO"
        /*0018*/ 	.short	0x0002
        /*001a*/ 	.short	0x0064
        /*001c*/ 	.short	0x0082
	.zero		2


//--------------------- .nv.info                  --------------------------
	.section	.nv.info,"",@"SHT_CUDA_INFO"
	.align	4


	//----- nvinfo : EIATTR_REGCOUNT
	.align		4
        /*0000*/ 	.byte	0x04, 0x2f
        /*0002*/ 	.short	(.L_1 - .L_0)
	.align		4
.L_0:
        /*0004*/ 	.word	index@(_Z15matrixAddKernelPfS_S_i)
        /*0008*/ 	.word	0x0000000c


	//----- nvinfo : EIATTR_FRAME_SIZE
	.align		4
.L_1:
        /*000c*/ 	.byte	0x04, 0x11
        /*000e*/ 	.short	(.L_3 - .L_2)
	.align		4
.L_2:
        /*0010*/ 	.word	index@(_Z15matrixAddKernelPfS_S_i)
        /*0014*/ 	.word	0x00000000


	//----- nvinfo : EIATTR_REGCOUNT
	.align		4
.L_3:
        /*0018*/ 	.byte	0x04, 0x2f
        /*001a*/ 	.short	(.L_5 - .L_4)
	.align		4
.L_4:
        /*001c*/ 	.word	index@(_Z18matrixAddKernelRowPfS_S_i)
        /*0020*/ 	.word	0x00000016


	//----- nvinfo : EIATTR_FRAME_SIZE
	.align		4
.L_5:
        /*0024*/ 	.byte	0x04, 0x11
        /*0026*/ 	.short	(.L_7 - .L_6)
	.align		4
.L_6:
        /*0028*/ 	.word	index@(_Z18matrixAddKernelRowPfS_S_i)
        /*002c*/ 	.word	0x00000000


	//----- nvinfo : EIATTR_REGCOUNT
	.align		4
.L_7:
        /*0030*/ 	.byte	0x04, 0x2f
        /*0032*/ 	.short	(.L_9 - .L_8)
	.align		4
.L_8:
        /*0034*/ 	.word	index@(_Z21matrixAddKernelColumnPfS_S_i)
        /*0038*/ 	.word	0x0000001c


	//----- nvinfo : EIATTR_FRAME_SIZE
	.align		4
.L_9:
        /*003c*/ 	.byte	0x04, 0x11
        /*003e*/ 	.short	(.L_11 - .L_10)
	.align		4
.L_10:
        /*0040*/ 	.word	index@(_Z21matrixAddKernelColumnPfS_S_i)
        /*0044*/ 	.word	0x00000000


	//----- nvinfo : EIATTR_MIN_STACK_SIZE
	.align		4
.L_11:
        /*0048*/ 	.byte	0x04, 0x12
        /*004a*/ 	.short	(.L_13 - .L_12)
	.align		4
.L_12:
        /*004c*/ 	.word	index@(_Z21matrixAddKernelColumnPfS_S_i)
        /*0050*/ 	.word	0x00000000


	//----- nvinfo : EIATTR_MIN_STACK_SIZE
	.align		4
.L_13:
        /*0054*/ 	.byte	0x04, 0x12
        /*0056*/ 	.short	(.L_15 - .L_14)
	.align		4
.L_14:
        /*0058*/ 	.word	index@(_Z18matrixAddKernelRowPfS_S_i)
        /*005c*/ 	.word	0x00000000


	//----- nvinfo : EIATTR_MIN_STACK_SIZE
	.align		4
.L_15:
        /*0060*/ 	.byte	0x04, 0x12
        /*0062*/ 	.short	(.L_17 - .L_16)
	.align		4
.L_16:
        /*0064*/ 	.word	index@(_Z15matrixAddKernelPfS_S_i)
        /*0068*/ 	.word	0x00000000
.L_17:


//--------------------- .nv.compat                --------------------------
	.section	.nv.compat,"",@"SHT_CUDA_COMPAT_INFO"
	.align	4
        /*0000*/ 	.byte	0x02, 0x09, 0x00, 0x00, 0x02, 0x02, 0x01, 0x00, 0x02, 0x05, 0x05, 0x00, 0x03, 0x07, 0x01, 0x01
        /*0010*/ 	.byte	0x02, 0x03, 0x00, 0x00, 0x02, 0x06, 0x01, 0x00, 0x04, 0x0b, 0x08, 0x00, 0x09, 0x00, 0x00, 0x00
        /*0020*/ 	.byte	0x00, 0x00, 0x00, 0x00


//--------------------- .nv.info._Z21matrixAddKernelColumnPfS_S_i --------------------------
	.section	.nv.info._Z21matrixAddKernelColumnPfS_S_i,"",@"SHT_CUDA_INFO"
	.sectionflags	@""
	.align	4


	//----- nvinfo : EIATTR_CUDA_API_VERSION
	.align		4
        /*0000*/ 	.byte	0x04, 0x37
        /*0002*/ 	.short	(.L_19 - .L_18)
.L_18:
        /*0004*/ 	.word	0x00000082


	//----- nvinfo : EIATTR_KPARAM_INFO
	.align		4
.L_19:
        /*0008*/ 	.byte	0x04, 0x17
        /*000a*/ 	.short	(.L_21 - .L_20)
.L_20:
        /*000c*/ 	.word	0x00000000
        /*0010*/ 	.short	0x0003
        /*0012*/ 	.short	0x0018
        /*0014*/ 	.byte	0x00, 0xf0, 0x11, 0x00


	//----- nvinfo : EIATTR_KPARAM_INFO
	.align		4
.L_21:
        /*0018*/ 	.byte	0x04, 0x17
        /*001a*/ 	.short	(.L_23 - .L_22)
.L_22:
        /*001c*/ 	.word	0x00000000
        /*0020*/ 	.short	0x0002
        /*0022*/ 	.short	0x0010
        /*0024*/ 	.byte	0x00, 0xf5, 0x21, 0x00


	//----- nvinfo : EIATTR_KPARAM_INFO
	.align		4
.L_23:
        /*0028*/ 	.byte	0x04, 0x17
        /*002a*/ 	.short	(.L_25 - .L_24)
.L_24:
        /*002c*/ 	.word	0x00000000
        /*0030*/ 	.short	0x0001
        /*0032*/ 	.short	0x0008
        /*0034*/ 	.byte	0x00, 0xf5, 0x21, 0x00


	//----- nvinfo : EIATTR_KPARAM_INFO
	.align		4
.L_25:
        /*0038*/ 	.byte	0x04, 0x17
        /*003a*/ 	.short	(.L_27 - .L_26)
.L_26:
        /*003c*/ 	.word	0x00000000
        /*0040*/ 	.short	0x0000
        /*0042*/ 	.short	0x0000
        /*0044*/ 	.byte	0x00, 0xf5, 0x21, 0x00


	//----- nvinfo : EIATTR_SPARSE_MMA_MASK
	.align		4
.L_27:
        /*0048*/ 	.byte	0x03, 0x50
        /*004a*/ 	.short	0x0000


	//----- nvinfo : EIATTR_MAXREG_COUNT
	.align		4
        /*004c*/ 	.byte	0x03, 0x1b
        /*004e*/ 	.short	0x00ff


	//----- nvinfo : EIATTR_MERCURY_ISA_VERSION
	.align		4
        /*0050*/ 	.byte	0x03, 0x5f
        /*0052*/ 	.short	0x0101


	//----- nvinfo : EIATTR_VRC_CTA_INIT_COUNT
	.align		4
        /*0054*/ 	.byte	0x02, 0x4a
	.zero		1
	.zero		1


	//----- nvinfo : EIATTR_EXIT_INSTR_OFFSETS
	.align		4
        /*0058*/ 	.byte	0x04, 0x1c
        /*005a*/ 	.short	(.L_29 - .L_28)


	//   ....[0]....
.L_28:
        /*005c*/ 	.word	0x00000080


	//   ....[1]....
        /*0060*/ 	.word	0x000008a0


	//   ....[2]....
        /*0064*/ 	.word	0x00000cc0


	//   ....[3]....
        /*0068*/ 	.word	0x00000f20


	//   ....[4]....
        /*006c*/ 	.word	0x00001030


	//----- nvinfo : EIATTR_CBANK_PARAM_SIZE
	.align		4
.L_29:
        /*0070*/ 	.byte	0x03, 0x19
        /*0072*/ 	.short	0x001c


	//----- nvinfo : EIATTR_PARAM_CBANK
	.align		4
        /*0074*/ 	.byte	0x04, 0x0a
        /*0076*/ 	.short	(.L_31 - .L_30)
	.align		4
.L_30:
        /*0078*/ 	.word	index@(.nv.constant0._Z21matrixAddKernelColumnPfS_S_i)
        /*007c*/ 	.short	0x0380
        /*007e*/ 	.short	0x001c


	//----- nvinfo : EIATTR_SW_WAR
	.align		4
.L_31:
        /*0080*/ 	.byte	0x04, 0x36
        /*0082*/ 	.short	(.L_33 - .L_32)
.L_32:
        /*0084*/ 	.word	0x00000008
.L_33:


//--------------------- .nv.info._Z18matrixAddKernelRowPfS_S_i --------------------------
	.section	.nv.info._Z18matrixAddKernelRowPfS_S_i,"",@"SHT_CUDA_INFO"
	.sectionflags	@""
	.align	4


	//----- nvinfo : EIATTR_CUDA_API_VERSION
	.align		4
        /*0000*/ 	.byte	0x04, 0x37
        /*0002*/ 	.short	(.L_35 - .L_34)
.L_34:
        /*0004*/ 	.word	0x00000082


	//----- nvinfo : EIATTR_KPARAM_INFO
	.align		4
.L_35:
        /*0008*/ 	.byte	0x04, 0x17
        /*000a*/ 	.short	(.L_37 - .L_36)
.L_36:
        /*000c*/ 	.word	0x00000000
        /*0010*/ 	.short	0x0003
        /*0012*/ 	.short	0x0018
        /*0014*/ 	.byte	0x00, 0xf0, 0x11, 0x00


	//----- nvinfo : EIATTR_KPARAM_INFO
	.align		4
.L_37:
        /*0018*/ 	.byte	0x04, 0x17
        /*001a*/ 	.short	(.L_39 - .L_38)
.L_38:
        /*001c*/ 	.word	0x00000000
        /*0020*/ 	.short	0x0002
        /*0022*/ 	.short	0x0010
        /*0024*/ 	.byte	0x00, 0xf5, 0x21, 0x00


	//----- nvinfo : EIATTR_KPARAM_INFO
	.align		4
.L_39:
        /*0028*/ 	.byte	0x04, 0x17
        /*002a*/ 	.short	(.L_41 - .L_40)
.L_40:
        /*002c*/ 	.word	0x00000000
        /*0030*/ 	.short	0x0001
        /*0032*/ 	.short	0x0008
        /*0034*/ 	.byte	0x00, 0xf5, 0x21, 0x00


	//----- nvinfo : EIATTR_KPARAM_INFO
	.align		4
.L_41:
        /*0038*/ 	.byte	0x04, 0x17
        /*003a*/ 	.short	(.L_43 - .L_42)
.L_42:
        /*003c*/ 	.word	0x00000000
        /*0040*/ 	.short	0x0000
        /*0042*/ 	.short	0x0000
        /*0044*/ 	.byte	0x00, 0xf5, 0x21, 0x00


	//----- nvinfo : EIATTR_SPARSE_MMA_MASK
	.align		4
.L_43:
        /*0048*/ 	.byte	0x03, 0x50
        /*004a*/ 	.short	0x0000


	//----- nvinfo : EIATTR_MAXREG_COUNT
	.align		4
        /*004c*/ 	.byte	0x03, 0x1b
        /*004e*/ 	.short	0x00ff


	//----- nvinfo : EIATTR_MERCURY_ISA_VERSION
	.align		4
        /*0050*/ 	.byte	0x03, 0x5f
        /*0052*/ 	.short	0x0101


	//----- nvinfo : EIATTR_VRC_CTA_INIT_COUNT
	.align		4
        /*0054*/ 	.byte	0x02, 0x4a
	.zero		1
	.zero		1


	//----- nvinfo : EIATTR_EXIT_INSTR_OFFSETS
	.align		4
        /*0058*/ 	.byte	0x04, 0x1c
        /*005a*/ 	.short	(.L_45 - .L_44)


	//   ....[0]....
.L_44:
        /*005c*/ 	.word	0x00000080


	//   ....[1]....
        /*0060*/ 	.word	0x00000680


	//   ....[2]....
        /*0064*/ 	.word	0x00000950


	//   ....[3]....
        /*0068*/ 	.word	0x00000b20


	//   ....[4]....
        /*006c*/ 	.word	0x00000c30


	//----- nvinfo : EIATTR_CBANK_PARAM_SIZE
	.align		4
.L_45:
        /*0070*/ 	.byte	0x03, 0x19
        /*0072*/ 	.short	0x001c


	//----- nvinfo : EIATTR_PARAM_CBANK
	.align		4
        /*0074*/ 	.byte	0x04, 0x0a
        /*0076*/ 	.short	(.L_47 - .L_46)
	.align		4
.L_46:
        /*0078*/ 	.word	index@(.nv.constant0._Z18matrixAddKernelRowPfS_S_i)
        /*007c*/ 	.short	0x0380
        /*007e*/ 	.short	0x001c


	//----- nvinfo : EIATTR_SW_WAR
	.align		4
.L_47:
        /*0080*/ 	.byte	0x04, 0x36
        /*0082*/ 	.short	(.L_49 - .L_48)
.L_48:
        /*0084*/ 	.word	0x00000008
.L_49:


//--------------------- .nv.info._Z15matrixAddKernelPfS_S_i --------------------------
	.section	.nv.info._Z15matrixAddKernelPfS_S_i,"",@"SHT_CUDA_INFO"
	.sectionflags	@""
	.align	4


	//----- nvinfo : EIATTR_CUDA_API_VERSION
	.align		4
        /*0000*/ 	.byte	0x04, 0x37
        /*0002*/ 	.short	(.L_51 - .L_50)
.L_50:
        /*0004*/ 	.word	0x00000082


	//----- nvinfo : EIATTR_KPARAM_INFO
	.align		4
.L_51:
        /*0008*/ 	.byte	0x04, 0x17
        /*000a*/ 	.short	(.L_53 - .L_52)
.L_52:
        /*000c*/ 	.word	0x00000000
        /*0010*/ 	.short	0x0003
        /*0012*/ 	.short	0x0018
        /*0014*/ 	.byte	0x00, 0xf0, 0x11, 0x00


	//----- nvinfo : EIATTR_KPARAM_INFO
	.align		4
.L_53:
        /*0018*/ 	.byte	0x04, 0x17
        /*001a*/ 	.short	(.L_55 - .L_54)
.L_54:
        /*001c*/ 	.word	0x00000000
        /*0020*/ 	.short	0x0002
        /*0022*/ 	.short	0x0010
        /*0024*/ 	.byte	0x00, 0xf5, 0x21, 0x00


	//----- nvinfo : EIATTR_KPARAM_INFO
	.align		4
.L_55:
        /*0028*/ 	.byte	0x04, 0x17
        /*002a*/ 	.short	(.L_57 - .L_56)
.L_56:
        /*002c*/ 	.word	0x00000000
        /*0030*/ 	.short	0x0001
        /*0032*/ 	.short	0x0008
        /*0034*/ 	.byte	0x00, 0xf5, 0x21, 0x00


	//----- nvinfo : EIATTR_KPARAM_INFO
	.align		4
.L_57:
        /*0038*/ 	.byte	0x04, 0x17
        /*003a*/ 	.short	(.L_59 - .L_58)
.L_58:
        /*003c*/ 	.word	0x00000000
        /*0040*/ 	.short	0x0000
        /*0042*/ 	.short	0x0000
        /*0044*/ 	.byte	0x00, 0xf5, 0x21, 0x00


	//----- nvinfo : EIATTR_SPARSE_MMA_MASK
	.align		4
.L_59:
        /*0048*/ 	.byte	0x03, 0x50
        /*004a*/ 	.short	0x0000


	//----- nvinfo : EIATTR_MAXREG_COUNT
	.align		4
        /*004c*/ 	.byte	0x03, 0x1b
        /*004e*/ 	.short	0x00ff


	//----- nvinfo : EIATTR_MERCURY_ISA_VERSION
	.align		4
        /*0050*/ 	.byte	0x03, 0x5f
        /*0052*/ 	.short	0x0101


	//----- nvinfo : EIATTR_VRC_CTA_INIT_COUNT
	.align		4
        /*0054*/ 	.byte	0x02, 0x4a
	.zero		1
	.zero		1


	//----- nvinfo : EIATTR_EXIT_INSTR_OFFSETS
	.align		4
        /*0058*/ 	.byte	0x04, 0x1c
        /*005a*/ 	.short	(.L_61 - .L_60)


	//   ....[0]....
.L_60:
        /*005c*/ 	.word	0x00000080


	//   ....[1]....
        /*0060*/ 	.word	0x00000140


	//----- nvinfo : EIATTR_CBANK_PARAM_SIZE
	.align		4
.L_61:
        /*0064*/ 	.byte	0x03, 0x19
        /*0066*/ 	.short	0x001c


	//----- nvinfo : EIATTR_PARAM_CBANK
	.align		4
        /*0068*/ 	.byte	0x04, 0x0a
        /*006a*/ 	.short	(.L_63 - .L_62)
	.align		4
.L_62:
        /*006c*/ 	.word	index@(.nv.constant0._Z15matrixAddKernelPfS_S_i)
        /*0070*/ 	.short	0x0380
        /*0072*/ 	.short	0x001c


	//----- nvinfo : EIATTR_SW_WAR
	.align		4
.L_63:
        /*0074*/ 	.byte	0x04, 0x36
        /*0076*/ 	.short	(.L_65 - .L_64)
.L_64:
        /*0078*/ 	.word	0x00000008
.L_65:


//--------------------- .nv.callgraph             --------------------------
	.section	.nv.callgraph,"",@"SHT_CUDA_CALLGRAPH"
	.align	4
	.sectionentsize	8
	.align		4
        /*0000*/ 	.word	0x00000000
	.align		4
        /*0004*/ 	.word	0xffffffff
	.align		4
        /*0008*/ 	.word	0x00000000
	.align		4
        /*000c*/ 	.word	0xfffffffe
	.align		4
        /*0010*/ 	.word	0x00000000
	.align		4
        /*0014*/ 	.word	0xfffffffd
	.align		4
        /*0018*/ 	.word	0x00000000
	.align		4
        /*001c*/ 	.word	0xfffffffc


//--------------------- .text._Z21matrixAddKernelColumnPfS_S_i --------------------------
	.section	.text._Z21matrixAddKernelColumnPfS_S_i,"ax",@progbits
	.align	128
        .global         _Z21matrixAddKernelColumnPfS_S_i
        .type           _Z21matrixAddKernelColumnPfS_S_i,@function
        .size           _Z21matrixAddKernelColumnPfS_S_i,(.L_x_13 - _Z21matrixAddKernelColumnPfS_S_i)
        .other          _Z21matrixAddKernelColumnPfS_S_i,@"STO_CUDA_ENTRY STV_DEFAULT"
_Z21matrixAddKernelColumnPfS_S_i:
.text._Z21matrixAddKernelColumnPfS_S_i:
[----:B------:R-:W-:Y:S01]  /*0000*/  LDC R1, c[0x0][0x37c] ;  /* 0x0000df00ff017b82 */ /* 0x000fe20000000800 */
[----:B------:R-:W0:Y:S07]  /*0010*/  S2R R3, SR_TID.X ;  /* 0x0000000000037919 */ /* 0x000e2e0000002100 */
[----:B------:R-:W1:Y:S01]  /*0020*/  LDC R0, c[0x0][0x398] ;  /* 0x0000e600ff007b82 */ /* 0x000e620000000800 */
[----:B------:R-:W0:Y:S01]  /*0030*/  LDCU UR4, c[0x0][0x360] ;  /* 0x00006c00ff0477ac */ /* 0x000e220008000800 */
[----:B------:R-:W0:Y:S01]  /*0040*/  S2R R2, SR_CTAID.X ;  /* 0x0000000000027919 */ /* 0x000e220000002500 */
[----:B-1----:R-:W-:Y:S01]  /*0050*/  ISETP.GE.AND P0, PT, R0, 0x1, PT ;  /* 0x000000010000780c */ /* 0x002fe20003f06270 */
[----:B0-----:R-:W-:-:S05]  /*0060*/  IMAD R3, R2, UR4, R3 ;  /* 0x0000000402037c24 */ /* 0x001fca000f8e0203 */
[----:B------:R-:W-:-:S13]  /*0070*/  ISETP.GE.OR P0, PT, R3, R0, !P0 ;  /* 0x000000000300720c */ /* 0x000fda0004706670 */
[----:B------:R-:W-:Y:S05]  /*0080*/  @P0 EXIT ;  /* 0x000000000000094d */ /* 0x000fea0003800000 */
[C---:B------:R-:W-:Y:S01]  /*0090*/  IADD3 R2, PT, PT, R0.reuse, -0x1, RZ ;  /* 0xffffffff00027810 */ /* 0x040fe20007ffe0ff */
[----:B------:R-:W0:Y:S01]  /*00a0*/  LDCU.64 UR4, c[0x0][0x358] ;  /* 0x00006b00ff0477ac */ /* 0x000e220008000a00 */
[----:B------:R-:W-:Y:S02]  /*00b0*/  LOP3.LUT R20, R0, 0xf, RZ, 0xc0, !PT ;  /* 0x0000000f00147812 */ /* 0x000fe400078ec0ff */
[----:B------:R-:W-:Y:S01]  /*00c0*/  ISETP.GE.U32.AND P1, PT, R2, 0xf, PT ;  /* 0x0000000f0200780c */ /* 0x000fe20003f26070 */
[----:B------:R-:W-:Y:S01]  /*00d0*/  HFMA2 R2, -RZ, RZ, 0, 0 ;  /* 0x00000000ff027431 */ /* 0x000fe200000001ff */
[----:B------:R-:W-:-:S11]  /*00e0*/  ISETP.NE.AND P0, PT, R20, RZ, PT ;  /* 0x000000ff1400720c */ /* 0x000fd60003f05270 */
[----:B------:R-:W-:Y:S05]  /*00f0*/  @!P1 BRA `(.L_x_0) ;  /* 0x0000000400e89947 */ /* 0x000fea0003800000 */
[----:B------:R-:W-:Y:S02]  /*0100*/  LOP3.LUT R2, R0, 0x7ffffff0, RZ, 0xc0, !PT ;  /* 0x7ffffff000027812 */ /* 0x000fe400078ec0ff */
[----:B------:R-:W-:Y:S02]  /*0110*/  MOV R5, R3 ;  /* 0x0000000300057202 */ /* 0x000fe40000000f00 */
[----:B------:R-:W-:-:S07]  /*0120*/  IADD3 R4, PT, PT, -R2, RZ, RZ ;  /* 0x000000ff02047210 */ /* 0x000fce0007ffe1ff */
.L_x_1:
[----:B---3--:R-:W1:Y:S08]  /*0130*/  LDC.64 R14, c[0x0][0x388] ;  /* 0x0000e200ff0e7b82 */ /* 0x008e700000000a00 */
[----:B------:R-:W2:Y:S08]  /*0140*/  LDC.64 R16, c[0x0][0x390] ;  /* 0x0000e400ff107b82 */ /* 0x000eb00000000a00 */
[----:B------:R-:W3:Y:S01]  /*0150*/  LDC.64 R6, c[0x0][0x380] ;  /* 0x0000e000ff067b82 */ /* 0x000ee20000000a00 */
[----:B-1----:R-:W-:-:S05]  /*0160*/  IMAD.WIDE R14, R5, 0x4, R14 ;  /* 0x00000004050e7825 */ /* 0x002fca00078e020e */
[----:B0-----:R-:W4:Y:S01]  /*0170*/  LDG.E R8, desc[UR4][R14.64] ;  /* 0x000000040e087981 */ /* 0x001f22000c1e1900 */
[----:B--2---:R-:W-:-:S05]  /*0180*/  IMAD.WIDE R16, R5, 0x4, R16 ;  /* 0x0000000405107825 */ /* 0x004fca00078e0210 */
[----:B------:R-:W4:Y:S01]  /*0190*/  LDG.E R9, desc[UR4][R16.64] ;  /* 0x0000000410097981 */ /* 0x000f22000c1e1900 */
[----:B------:R-:W-:-:S04]  /*01a0*/  IMAD.WIDE.U32 R10, R0, 0x4, R14 ;  /* 0x00000004000a7825 */ /* 0x000fc800078e000e */
[----:B---3--:R-:W-:-:S04]  /*01b0*/  IMAD.WIDE R6, R5, 0x4, R6 ;  /* 0x0000000405067825 */ /* 0x008fc800078e0206 */
[----:B----4-:R-:W-:Y:S01]  /*01c0*/  FADD R21, R8, R9 ;  /* 0x0000000908157221 */ /* 0x010fe20000000000 */
[----:B------:R-:W-:-:S04]  /*01d0*/  IMAD.WIDE.U32 R8, R0, 0x4, R16 ;  /* 0x0000000400087825 */ /* 0x000fc800078e0010 */
[----:B------:R0:W-:Y:S04]  /*01e0*/  STG.E desc[UR4][R6.64], R21 ;  /* 0x0000001506007986 */ /* 0x0001e8000c101904 */
[----:B------:R-:W2:Y:S04]  /*01f0*/  LDG.E R18, desc[UR4][R10.64] ;  /* 0x000000040a127981 */ /* 0x000ea8000c1e1900 */
[----:B------:R-:W2:Y:S01]  /*0200*/  LDG.E R19, desc[UR4][R8.64] ;  /* 0x0000000408137981 */ /* 0x000ea2000c1e1900 */
[----:B------:R-:W-:-:S04]  /*0210*/  IMAD.WIDE.U32 R12, R0, 0x4, R6 ;  /* 0x00000004000c7825 */ /* 0x000fc800078e0006 */
[----:B------:R-:W-:-:S04]  /*0220*/  IMAD.WIDE.U32 R16, R0, 0x4, R10 ;  /* 0x0000000400107825 */ /* 0x000fc800078e000a */
[----:B------:R-:W-:-:S04]  /*0230*/  IMAD.WIDE.U32 R14, R0, 0x4, R8 ;  /* 0x00000004000e7825 */ /* 0x000fc800078e0008 */
[----:B--2---:R-:W-:-:S05]  /*0240*/  FADD R23, R18, R19 ;  /* 0x0000001312177221 */ /* 0x004fca0000000000 */
[----:B------:R1:W-:Y:S04]  /*0250*/  STG.E desc[UR4][R12.64], R23 ;  /* 0x000000170c007986 */ /* 0x0003e8000c101904 */
[----:B------:R-:W2:Y:S04]  /*0260*/  LDG.E R22, desc[UR4][R16.64] ;  /* 0x0000000410167981 */ /* 0x000ea8000c1e1900 */
[----:B------:R-:W2:Y:S01]  /*0270*/  LDG.E R25, desc[UR4][R14.64] ;  /* 0x000000040e197981 */ /* 0x000ea2000c1e1900 */
[----:B------:R-:W-:-:S04]  /*0280*/  IMAD.WIDE.U32 R18, R0, 0x4, R12 ;  /* 0x0000000400127825 */ /* 0x000fc800078e000c */
[----:B------:R-:W-:-:S04]  /*0290*/  IMAD.WIDE.U32 R10, R0, 0x4, R16 ;  /* 0x00000004000a7825 */ /* 0x000fc800078e0010 */
[----:B0-----:R-:W-:-:S04]  /*02a0*/  IMAD.WIDE.U32 R6, R0, 0x4, R14 ;  /* 0x0000000400067825 */ /* 0x001fc800078e000e */
[----:B--2---:R-:W-:-:S05]  /*02b0*/  FADD R25, R22, R25 ;  /* 0x0000001916197221 */ /* 0x004fca0000000000 */
[----:B------:R0:W-:Y:S04]  /*02c0*/  STG.E desc[UR4][R18.64], R25 ;  /* 0x0000001912007986 */ /* 0x0001e8000c101904 */
[----:B------:R-:W2:Y:S04]  /*02d0*/  LDG.E R21, desc[UR4][R10.64] ;  /* 0x000000040a157981 */ /* 0x000ea8000c1e1900 */
[----:B------:R-:W2:Y:S01]  /*02e0*/  LDG.E R22, desc[UR4][R6.64] ;  /* 0x0000000406167981 */ /* 0x000ea2000c1e1900 */
[----:B------:R-:W-:-:S04]  /*02f0*/  IMAD.WIDE.U32 R8, R0, 0x4, R18 ;  /* 0x0000000400087825 */ /* 0x000fc800078e0012 */
[----:B------:R-:W-:-:S04]  /*0300*/  IMAD.WIDE.U32 R16, R0, 0x4, R10 ;  /* 0x0000000400107825 */ /* 0x000fc800078e000a */
[----:B-1----:R-:W-:-:S04]  /*0310*/  IMAD.WIDE.U32 R12, R0, 0x4, R6 ;  /* 0x00000004000c7825 */ /* 0x002fc800078e0006 */
[----:B--2---:R-:W-:-:S05]  /*0320*/  FADD R21, R21, R22 ;  /* 0x0000001615157221 */ /* 0x004fca0000000000 */
        /* <DEDUP_REMOVED lines=8> */
[----:B------:R-:W3:Y:S04]  /*03b0*/  LDG.E R22, desc[UR4][R10.64] ;  /* 0x000000040a167981 */ /* 0x000ee8000c1e1900 */
[----:B0-----:R-:W3:Y:S01]  /*03c0*/  LDG.E R25, desc[UR4][R6.64] ;  /* 0x0000000406197981 */ /* 0x001ee2000c1e1900 */
[----:B------:R-:W-:-:S04]  /*03d0*/  IMAD.WIDE.U32 R18, R0, 0x4, R14 ;  /* 0x0000000400127825 */ /* 0x000fc800078e000e */
[----:B------:R-:W-:-:S04]  /*03e0*/  IMAD.WIDE.U32 R16, R0, 0x4, R10 ;  /* 0x0000000400107825 */ /* 0x000fc800078e000a */
[----:B-1----:R-:W-:-:S04]  /*03f0*/  IMAD.WIDE.U32 R8, R0, 0x4, R6 ;  /* 0x0000000400087825 */ /* 0x002fc800078e0006 */
[----:B---3--:R-:W-:-:S05]  /*0400*/  FADD R25, R22, R25 ;  /* 0x0000001916197221 */ /* 0x008fca0000000000 */
[----:B------:R0:W-:Y:S04]  /*0410*/  STG.E desc[UR4][R18.64], R25 ;  /* 0x0000001912007986 */ /* 0x0001e8000c101904 */
[----:B------:R-:W3:Y:S04]  /*0420*/  LDG.E R21, desc[UR4][R16.64] ;  /* 0x0000000410157981 */ /* 0x000ee8000c1e1900 */
[----:B------:R-:W3:Y:S01]  /*0430*/  LDG.E R22, desc[UR4][R8.64] ;  /* 0x0000000408167981 */ /* 0x000ee2000c1e1900 */
[----:B------:R-:W-:-:S04]  /*0440*/  IMAD.WIDE.U32 R12, R0, 0x4, R18 ;  /* 0x00000004000c7825 */ /* 0x000fc800078e0012 */
[----:B------:R-:W-:-:S04]  /*0450*/  IMAD.WIDE.U32 R10, R0, 0x4, R16 ;  /* 0x00000004000a7825 */ /* 0x000fc800078e0010 */
[----:B------:R-:W-:-:S04]  /*0460*/  IMAD.WIDE.U32 R6, R0, 0x4, R8 ;  /* 0x0000000400067825 */ /* 0x000fc800078e0008 */
[----:B---3--:R-:W-:-:S05]  /*0470*/  FADD R21, R21, R22 ;  /* 0x0000001615157221 */ /* 0x008fca0000000000 */
[----:B------:R1:W-:Y:S04]  /*0480*/  STG.E desc[UR4][R12.64], R21 ;  /* 0x000000150c007986 */ /* 0x0003e8000c101904 */
[----:B------:R-:W3:Y:S04]  /*0490*/  LDG.E R22, desc[UR4][R10.64] ;  /* 0x000000040a167981 */ /* 0x000ee8000c1e1900 */
[----:B--2---:R-:W3:Y:S01]  /*04a0*/  LDG.E R23, desc[UR4][R6.64] ;  /* 0x0000000406177981 */ /* 0x004ee2000c1e1900 */
[----:B------:R-:W-:-:S04]  /*04b0*/  IMAD.WIDE.U32 R14, R0, 0x4, R12 ;  /* 0x00000004000e7825 */ /* 0x000fc800078e000c */
[----:B------:R-:W-:-:S04]  /*04c0*/  IMAD.WIDE.U32 R16, R0, 0x4, R10 ;  /* 0x0000000400107825 */ /* 0x000fc800078e000a */
[----:B------:R-:W-:-:S04]  /*04d0*/  IMAD.WIDE.U32 R8, R0, 0x4, R6 ;  /* 0x0000000400087825 */ /* 0x000fc800078e0006 */
[----:B---3--:R-:W-:-:S05]  /*04e0*/  FADD R23, R22, R23 ;  /* 0x0000001716177221 */ /* 0x008fca0000000000 */
[----:B------:R2:W-:Y:S04]  /*04f0*/  STG.E desc[UR4][R14.64], R23 ;  /* 0x000000170e007986 */ /* 0x0005e8000c101904 */
[----:B------:R-:W3:Y:S04]  /*0500*/  LDG.E R22, desc[UR4][R16.64] ;  /* 0x0000000410167981 */ /* 0x000ee8000c1e1900 */
[----:B0-----:R-:W3:Y:S01]  /*0510*/  LDG.E R25, desc[UR4][R8.64] ;  /* 0x0000000408197981 */ /* 0x001ee2000c1e1900 */
[----:B------:R-:W-:-:S04]  /*0520*/  IMAD.WIDE.U32 R18, R0, 0x4, R14 ;  /* 0x0000000400127825 */ /* 0x000fc800078e000e */
[----:B------:R-:W-:-:S04]  /*0530*/  IMAD.WIDE.U32 R10, R0, 0x4, R16 ;  /* 0x00000004000a7825 */ /* 0x000fc800078e0010 */
[----:B------:R-:W-:-:S04]  /*0540*/  IMAD.WIDE.U32 R6, R0, 0x4, R8 ;  /* 0x0000000400067825 */ /* 0x000fc800078e0008 */
[----:B---3--:R-:W-:-:S05]  /*0550*/  FADD R25, R22, R25 ;  /* 0x0000001916197221 */ /* 0x008fca0000000000 */
[----:B------:R0:W-:Y:S04]  /*0560*/  STG.E desc[UR4][R18.64], R25 ;  /* 0x0000001912007986 */ /* 0x0001e8000c101904 */
[----:B-1----:R-:W3:Y:S04]  /*0570*/  LDG.E R21, desc[UR4][R10.64] ;  /* 0x000000040a157981 */ /* 0x002ee8000c1e1900 */
[----:B------:R-:W3:Y:S01]  /*0580*/  LDG.E R22, desc[UR4][R6.64] ;  /* 0x0000000406167981 */ /* 0x000ee2000c1e1900 */
[----:B------:R-:W-:-:S04]  /*0590*/  IMAD.WIDE.U32 R12, R0, 0x4, R18 ;  /* 0x00000004000c7825 */ /* 0x000fc800078e0012 */
[----:B--2---:R-:W-:-:S04]  /*05a0*/  IMAD.WIDE.U32 R14, R0, 0x4, R10 ;  /* 0x00000004000e7825 */ /* 0x004fc800078e000a */
[----:B------:R-:W-:-:S04]  /*05b0*/  IMAD.WIDE.U32 R8, R0, 0x4, R6 ;  /* 0x0000000400087825 */ /* 0x000fc800078e0006 */
[----:B---3--:R-:W-:-:S05]  /*05c0*/  FADD R21, R21, R22 ;  /* 0x0000001615157221 */ /* 0x008fca0000000000 */
        /* <DEDUP_REMOVED lines=11> */
[----:B-1----:R-:W-:-:S04]  /*0680*/  IMAD.WIDE.U32 R12, R0, 0x4, R10 ;  /* 0x00000004000c7825 */ /* 0x002fc800078e000a */
[----:B------:R-:W-:-:S04]  /*0690*/  IMAD.WIDE.U32 R8, R0, 0x4, R6 ;  /* 0x0000000400087825 */ /* 0x000fc800078e0006 */
        /* <DEDUP_REMOVED lines=23> */
[----:B------:R-:W2:Y:S04]  /*0810*/  LDG.E R10, desc[UR4][R10.64] ;  /* 0x000000040a0a7981 */ /* 0x000ea8000c1e1900 */
[----:B------:R-:W2:Y:S01]  /*0820*/  LDG.E R7, desc[UR4][R6.64] ;  /* 0x0000000406077981 */ /* 0x000ea2000c1e1900 */
[----:B------:R-:W-:-:S04]  /*0830*/  IADD3 R4, PT, PT, R4, 0x10, RZ ;  /* 0x0000001004047810 */ /* 0x000fc80007ffe0ff */
[----:B------:R-:W-:Y:S01]  /*0840*/  ISETP.NE.AND P1, PT, R4, RZ, PT ;  /* 0x000000ff0400720c */ /* 0x000fe20003f25270 */
[C---:B-1----:R-:W-:Y:S01]  /*0850*/  IMAD.WIDE.U32 R14, R0.reuse, 0x4, R18 ;  /* 0x00000004000e7825 */ /* 0x042fe200078e0012 */
[----:B------:R-:W-:-:S03]  /*0860*/  LEA R5, R0, R5, 0x4 ;  /* 0x0000000500057211 */ /* 0x000fc600078e20ff */
[----:B--2---:R-:W-:-:S05]  /*0870*/  FADD R17, R10, R7 ;  /* 0x000000070a117221 */ /* 0x004fca0000000000 */
[----:B------:R3:W-:Y:S03]  /*0880*/  STG.E desc[UR4][R14.64], R17 ;  /* 0x000000110e007986 */ /* 0x0007e6000c101904 */
[----:B------:R-:W-:Y:S05]  /*0890*/  @P1 BRA `(.L_x_1) ;  /* 0xfffffff800241947 */ /* 0x000fea000383ffff */
.L_x_0:
[----:B0-----:R-:W-:Y:S05]  /*08a0*/  @!P0 EXIT ;  /* 0x000000000000894d */ /* 0x001fea0003800000 */
[----:B------:R-:W-:Y:S02]  /*08b0*/  ISETP.GE.U32.AND P0, PT, R20, 0x8, PT ;  /* 0x000000081400780c */ /* 0x000fe40003f06070 */
[----:B---3--:R-:W-:-:S04]  /*08c0*/  LOP3.LUT R18, R0, 0x7, RZ, 0xc0, !PT ;  /* 0x0000000700127812 */ /* 0x008fc800078ec0ff */
[----:B------:R-:W-:-:S07]  /*08d0*/  ISETP.NE.AND P1, PT, R18, RZ, PT ;  /* 0x000000ff1200720c */ /* 0x000fce0003f25270 */
[----:B------:R-:W-:Y:S06]  /*08e0*/  @!P0 BRA `(.L_x_2) ;  /* 0x0000000000f48947 */ /* 0x000fec0003800000 */
[----:B------:R-:W0:Y:S01]  /*08f0*/  LDC.64 R4, c[0x0][0x388] ;  /* 0x0000e200ff047b82 */ /* 0x000e220000000a00 */
[----:B------:R-:W-:-:S07]  /*0900*/  IMAD R11, R2, R0, R3 ;  /* 0x00000000020b7224 */ /* 0x000fce00078e0203 */
[----:B------:R-:W1:Y:S08]  /*0910*/  LDC.64 R6, c[0x0][0x390] ;  /* 0x0000e400ff067b82 */ /* 0x000e700000000a00 */
[----:B------:R-:W2:Y:S01]  /*0920*/  LDC.64 R8, c[0x0][0x380] ;  /* 0x0000e000ff087b82 */ /* 0x000ea20000000a00 */
[----:B0-----:R-:W-:-:S05]  /*0930*/  IMAD.WIDE R4, R11, 0x4, R4 ;  /* 0x000000040b047825 */ /* 0x001fca00078e0204 */
[----:B------:R-:W3:Y:S01]  /*0940*/  LDG.E R10, desc[UR4][R4.64] ;  /* 0x00000004040a7981 */ /* 0x000ee2000c1e1900 */
[----:B-1----:R-:W-:-:S05]  /*0950*/  IMAD.WIDE R6, R11, 0x4, R6 ;  /* 0x000000040b067825 */ /* 0x002fca00078e0206 */
[----:B------:R-:W3:Y:S01]  /*0960*/  LDG.E R13, desc[UR4][R6.64] ;  /* 0x00000004060d7981 */ /* 0x000ee2000c1e1900 */
[----:B--2---:R-:W-:-:S04]  /*0970*/  IMAD.WIDE R8, R11, 0x4, R8 ;  /* 0x000000040b087825 */ /* 0x004fc800078e0208 */
[----:B---3--:R-:W-:Y:S01]  /*0980*/  FADD R19, R10, R13 ;  /* 0x0000000d0a137221 */ /* 0x008fe20000000000 */
[----:B------:R-:W-:-:S04]  /*0990*/  IMAD.WIDE.U32 R10, R0, 0x4, R4 ;  /* 0x00000004000a7825 */ /* 0x000fc800078e0004 */
[C---:B------:R-:W-:Y:S01]  /*09a0*/  IMAD.WIDE.U32 R12, R0.reuse, 0x4, R6 ;  /* 0x00000004000c7825 */ /* 0x040fe200078e0006 */
        /* <DEDUP_REMOVED lines=11> */
[----:B0-----:R-:W-:-:S04]  /*0a60*/  IMAD.WIDE.U32 R8, R0, 0x4, R4 ;  /* 0x0000000400087825 */ /* 0x001fc800078e0004 */
[----:B------:R-:W-:-:S04]  /*0a70*/  IMAD.WIDE.U32 R10, R0, 0x4, R6 ;  /* 0x00000004000a7825 */ /* 0x000fc800078e0006 */
        /* <DEDUP_REMOVED lines=10> */
[----:B-1----:R-:W3:Y:S01]  /*0b20*/  LDG.E R21, desc[UR4][R6.64] ;  /* 0x0000000406157981 */ /* 0x002ee2000c1e1900 */
        /* <DEDUP_REMOVED lines=12> */
[----:B--2---:R-:W2:Y:S04]  /*0bf0*/  LDG.E R19, desc[UR4][R4.64] ;  /* 0x0000000404137981 */ /* 0x004ea8000c1e1900 */
[----:B------:R-:W2:Y:S01]  /*0c00*/  LDG.E R20, desc[UR4][R6.64] ;  /* 0x0000000406147981 */ /* 0x000ea2000c1e1900 */
[----:B------:R-:W-:-:S04]  /*0c10*/  IMAD.WIDE.U32 R12, R0, 0x4, R16 ;  /* 0x00000004000c7825 */ /* 0x000fc800078e0010 */
[----:B------:R-:W-:-:S04]  /*0c20*/  IMAD.WIDE.U32 R8, R0, 0x4, R4 ;  /* 0x0000000400087825 */ /* 0x000fc800078e0004 */
[----:B------:R-:W-:-:S04]  /*0c30*/  IMAD.WIDE.U32 R10, R0, 0x4, R6 ;  /* 0x00000004000a7825 */ /* 0x000fc800078e0006 */
[----:B--2---:R-:W-:-:S05]  /*0c40*/  FADD R19, R19, R20 ;  /* 0x0000001413137221 */ /* 0x004fca0000000000 */
[----:B------:R2:W-:Y:S04]  /*0c50*/  STG.E desc[UR4][R12.64], R19 ;  /* 0x000000130c007986 */ /* 0x0005e8000c101904 */
[----:B------:R-:W0:Y:S04]  /*0c60*/  LDG.E R8, desc[UR4][R8.64] ;  /* 0x0000000408087981 */ /* 0x000e28000c1e1900 */
[----:B------:R-:W0:Y:S01]  /*0c70*/  LDG.E R11, desc[UR4][R10.64] ;  /* 0x000000040a0b7981 */ /* 0x000e22000c1e1900 */
[----:B-1----:R-:W-:Y:S01]  /*0c80*/  IMAD.WIDE.U32 R14, R0, 0x4, R12 ;  /* 0x00000004000e7825 */ /* 0x002fe200078e000c */
[----:B------:R-:W-:-:S03]  /*0c90*/  IADD3 R2, PT, PT, R2, 0x8, RZ ;  /* 0x0000000802027810 */ /* 0x000fc60007ffe0ff */
[----:B0-----:R-:W-:-:S05]  /*0ca0*/  FADD R17, R8, R11 ;  /* 0x0000000b08117221 */ /* 0x001fca0000000000 */
[----:B------:R2:W-:Y:S02]  /*0cb0*/  STG.E desc[UR4][R14.64], R17 ;  /* 0x000000110e007986 */ /* 0x0005e4000c101904 */
.L_x_2:
[----:B------:R-:W-:Y:S05]  /*0cc0*/  @!P1 EXIT ;  /* 0x000000000000994d */ /* 0x000fea0003800000 */
[----:B------:R-:W-:Y:S02]  /*0cd0*/  ISETP.GE.U32.AND P0, PT, R18, 0x4, PT ;  /* 0x000000041200780c */ /* 0x000fe40003f06070 */
[----:B------:R-:W-:-:S04]  /*0ce0*/  LOP3.LUT R4, R0, 0x3, RZ, 0xc0, !PT ;  /* 0x0000000300047812 */ /* 0x000fc800078ec0ff */
[----:B------:R-:W-:-:S07]  /*0cf0*/  ISETP.NE.AND P1, PT, R4, RZ, PT ;  /* 0x000000ff0400720c */ /* 0x000fce0003f25270 */
[----:B------:R-:W-:Y:S06]  /*0d00*/  @!P0 BRA `(.L_x_3) ;  /* 0x0000000000848947 */ /* 0x000fec0003800000 */
[----:B------:R-:W0:Y:S01]  /*0d10*/  LDC.64 R6, c[0x0][0x388] ;  /* 0x0000e200ff067b82 */ /* 0x000e220000000a00 */
[----:B--2---:R-:W-:-:S07]  /*0d20*/  IMAD R13, R2, R0, R3 ;  /* 0x00000000020d7224 */ /* 0x004fce00078e0203 */
[----:B------:R-:W1:Y:S08]  /*0d30*/  LDC.64 R8, c[0x0][0x390] ;  /* 0x0000e400ff087b82 */ /* 0x000e700000000a00 */
[----:B------:R-:W2:Y:S01]  /*0d40*/  LDC.64 R10, c[0x0][0x380] ;  /* 0x0000e000ff0a7b82 */ /* 0x000ea20000000a00 */
[----:B0-----:R-:W-:-:S05]  /*0d50*/  IMAD.WIDE R6, R13, 0x4, R6 ;  /* 0x000000040d067825 */ /* 0x001fca00078e0206 */
[----:B------:R-:W3:Y:S01]  /*0d60*/  LDG.E R5, desc[UR4][R6.64] ;  /* 0x0000000406057981 */ /* 0x000ee2000c1e1900 */
[----:B-1----:R-:W-:-:S05]  /*0d70*/  IMAD.WIDE R8, R13, 0x4, R8 ;  /* 0x000000040d087825 */ /* 0x002fca00078e0208 */
[----:B------:R-:W3:Y:S01]  /*0d80*/  LDG.E R12, desc[UR4][R8.64] ;  /* 0x00000004080c7981 */ /* 0x000ee2000c1e1900 */
[----:B------:R-:W-:-:S04]  /*0d90*/  IMAD.WIDE.U32 R14, R0, 0x4, R8 ;  /* 0x00000004000e7825 */ /* 0x000fc800078e0008 */
[----:B--2---:R-:W-:-:S04]  /*0da0*/  IMAD.WIDE R10, R13, 0x4, R10 ;  /* 0x000000040d0a7825 */ /* 0x004fc800078e020a */
[----:B---3--:R-:W-:Y:S01]  /*0db0*/  FADD R5, R5, R12 ;  /* 0x0000000c05057221 */ /* 0x008fe20000000000 */
        /* <DEDUP_REMOVED lines=18> */
[----:B------:R-:W-:Y:S01]  /*0ee0*/  IMAD.WIDE.U32 R14, R0, 0x4, R18 ;  /* 0x00000004000e7825 */ /* 0x000fe200078e0012 */
[----:B------:R-:W-:-:S03]  /*0ef0*/  IADD3 R2, PT, PT, R2, 0x4, RZ ;  /* 0x0000000402027810 */ /* 0x000fc60007ffe0ff */
[----:B--2---:R-:W-:-:S05]  /*0f00*/  FADD R5, R10, R13 ;  /* 0x0000000d0a057221 */ /* 0x004fca0000000000 */
[----:B------:R1:W-:Y:S02]  /*0f10*/  STG.E desc[UR4][R14.64], R5 ;  /* 0x000000050e007986 */ /* 0x0003e4000c101904 */
.L_x_3:
[----:B------:R-:W-:Y:S05]  /*0f20*/  @!P1 EXIT ;  /* 0x000000000000994d */ /* 0x000fea0003800000 */
[----:B------:R-:W0:Y:S01]  /*0f30*/  LDC.64 R6, c[0x0][0x390] ;  /* 0x0000e400ff067b82 */ /* 0x000e220000000a00 */
[----:B-12---:R-:W-:Y:S01]  /*0f40*/  IMAD R15, R2, R0, R3 ;  /* 0x00000000020f7224 */ /* 0x006fe200078e0203 */
[----:B------:R-:W-:-:S06]  /*0f50*/  IADD3 R14, PT, PT, -R4, RZ, RZ ;  /* 0x000000ff040e7210 */ /* 0x000fcc0007ffe1ff */
[----:B------:R-:W1:Y:S08]  /*0f60*/  LDC.64 R8, c[0x0][0x380] ;  /* 0x0000e000ff087b82 */ /* 0x000e700000000a00 */
[----:B------:R-:W2:Y:S02]  /*0f70*/  LDC.64 R10, c[0x0][0x388] ;  /* 0x0000e200ff0a7b82 */ /* 0x000ea40000000a00 */
.L_x_4:
[----:B0-----:R-:W-:-:S04]  /*0f80*/  IMAD.WIDE R4, R15, 0x4, R6 ;  /* 0x000000040f047825 */ /* 0x001fc800078e0206 */
[C---:B--2---:R-:W-:Y:S02]  /*0f90*/  IMAD.WIDE R12, R15.reuse, 0x4, R10 ;  /* 0x000000040f0c7825 */ /* 0x044fe400078e020a */
[----:B------:R-:W2:Y:S04]  /*0fa0*/  LDG.E R5, desc[UR4][R4.64] ;  /* 0x0000000404057981 */ /* 0x000ea8000c1e1900 */
[----:B------:R-:W2:Y:S01]  /*0fb0*/  LDG.E R12, desc[UR4][R12.64] ;  /* 0x000000040c0c7981 */ /* 0x000ea2000c1e1900 */
[----:B------:R-:W-:Y:S01]  /*0fc0*/  IADD3 R14, PT, PT, R14, 0x1, RZ ;  /* 0x000000010e0e7810 */ /* 0x000fe20007ffe0ff */
[C---:B-1-3--:R-:W-:Y:S01]  /*0fd0*/  IMAD.WIDE R2, R15.reuse, 0x4, R8 ;  /* 0x000000040f027825 */ /* 0x04afe200078e0208 */
[----:B------:R-:W-:Y:S02]  /*0fe0*/  IADD3 R15, PT, PT, R15, R0, RZ ;  /* 0x000000000f0f7210 */ /* 0x000fe40007ffe0ff */
[----:B------:R-:W-:Y:S01]  /*0ff0*/  ISETP.NE.AND P0, PT, R14, RZ, PT ;  /* 0x000000ff0e00720c */ /* 0x000fe20003f05270 */
[----:B--2---:R-:W-:-:S05]  /*1000*/  FADD R17, R12, R5 ;  /* 0x000000050c117221 */ /* 0x004fca0000000000 */
[----:B------:R3:W-:Y:S07]  /*1010*/  STG.E desc[UR4][R2.64], R17 ;  /* 0x0000001102007986 */ /* 0x0007ee000c101904 */
[----:B------:R-:W-:Y:S05]  /*1020*/  @P0 BRA `(.L_x_4) ;  /* 0xfffffffc00d40947 */ /* 0x000fea000383ffff */
[----:B------:R-:W-:Y:S05]  /*1030*/  EXIT ;  /* 0x000000000000794d */ /* 0x000fea0003800000 */
.L_x_5:
[----:B------:R-:W-:-:S00]  /*1040*/  BRA `(.L_x_5) ;  /* 0xfffffffc00fc7947 */ /* 0x000fc0000383ffff */
[----:B------:R-:W-:-:S00]  /*1050*/  NOP ;  /* 0x0000000000007918 */ /* 0x000fc00000000000 */
        /* <DEDUP_REMOVED lines=10> */
.L_x_13:


//--------------------- .text._Z18matrixAddKernelRowPfS_S_i --------------------------
	.section	.text._Z18matrixAddKernelRowPfS_S_i,"ax",@progbits
	.align	128
        .global         _Z18matrixAddKernelRowPfS_S_i
        .type           _Z18matrixAddKernelRowPfS_S_i,@function
        .size           _Z18matrixAddKernelRowPfS_S_i,(.L_x_14 - _Z18matrixAddKernelRowPfS_S_i)
        .other          _Z18matrixAddKernelRowPfS_S_i,@"STO_CUDA_ENTRY STV_DEFAULT"
_Z18matrixAddKernelRowPfS_S_i:
.text._Z18matrixAddKernelRowPfS_S_i:
        /* <DEDUP_REMOVED lines=9> */
[C---:B------:R-:W-:Y:S01]  /*0090*/  ISETP.GE.U32.AND P1, PT, R2.reuse, 0x10, PT ;  /* 0x000000100200780c */ /* 0x040fe20003f26070 */
[----:B------:R-:W-:Y:S01]  /*00a0*/  IMAD R0, R3, R2, RZ ;  /* 0x0000000203007224 */ /* 0x000fe200078e02ff */
[----:B------:R-:W-:Y:S01]  /*00b0*/  LOP3.LUT R14, R2, 0xf, RZ, 0xc0, !PT ;  /* 0x0000000f020e7812 */ /* 0x000fe200078ec0ff */
[----:B------:R-:W0:Y:S01]  /*00c0*/  LDCU.64 UR10, c[0x0][0x358] ;  /* 0x00006b00ff0a77ac */ /* 0x000e220008000a00 */
[----:B------:R-:W-:Y:S02]  /*00d0*/  HFMA2 R3, -RZ, RZ, 0, 0 ;  /* 0x00000000ff037431 */ /* 0x000fe400000001ff */
[----:B------:R-:W-:-:S07]  /*00e0*/  ISETP.NE.AND P0, PT, R14, RZ, PT ;  /* 0x000000ff0e00720c */ /* 0x000fce0003f05270 */
[----:B------:R-:W-:Y:S06]  /*00f0*/  @!P1 BRA `(.L_x_6) ;  /* 0x0000000400609947 */ /* 0x000fec0003800000 */
[----:B------:R-:W1:Y:S01]  /*0100*/  LDCU.128 UR12, c[0x0][0x380] ;  /* 0x00007000ff0c77ac */ /* 0x000e620008000c00 */
[----:B------:R-:W-:Y:S02]  /*0110*/  LOP3.LUT R3, R2, 0x7ffffff0, RZ, 0xc0, !PT ;  /* 0x7ffffff002037812 */ /* 0x000fe400078ec0ff */
[----:B------:R-:W-:Y:S01]  /*0120*/  MOV R10, R0 ;  /* 0x00000000000a7202 */ /* 0x000fe20000000f00 */
[----:B------:R-:W2:Y:S01]  /*0130*/  LDCU.64 UR6, c[0x0][0x390] ;  /* 0x00007200ff0677ac */ /* 0x000ea20008000a00 */
[----:B------:R-:W-:Y:S01]  /*0140*/  IADD3 R11, PT, PT, -R3, RZ, RZ ;  /* 0x000000ff030b7210 */ /* 0x000fe20007ffe1ff */
[----:B-1----:R-:W-:Y:S02]  /*0150*/  UIADD3 UR8, UP0, UPT, UR14, 0x20, URZ ;  /* 0x000000200e087890 */ /* 0x002fe4000ff1e0ff */
[----:B------:R-:W-:Y:S02]  /*0160*/  UIADD3 UR4, UP2, UPT, UR12, 0x20, URZ ;  /* 0x000000200c047890 */ /* 0x000fe4000ff5e0ff */
[----:B--2---:R-:W-:-:S02]  /*0170*/  UIADD3 UR6, UP1, UPT, UR6, 0x20, URZ ;  /* 0x0000002006067890 */ /* 0x004fc4000ff3e0ff */
[----:B------:R-:W-:Y:S02]  /*0180*/  UIADD3.X UR9, UPT, UPT, URZ, UR15, URZ, UP0, !UPT ;  /* 0x0000000fff097290 */ /* 0x000fe400087fe4ff */
[----:B------:R-:W-:Y:S02]  /*0190*/  UIADD3.X UR5, UPT, UPT, URZ, UR13, URZ, UP2, !UPT ;  /* 0x0000000dff057290 */ /* 0x000fe400097fe4ff */
[----:B------:R-:W-:-:S12]  /*01a0*/  UIADD3.X UR7, UPT, UPT, URZ, UR7, URZ, UP1, !UPT ;  /* 0x00000007ff077290 */ /* 0x000fd80008ffe4ff */
.L_x_7:
[----:B------:R-:W-:Y:S02]  /*01b0*/  MOV R4, UR8 ;  /* 0x0000000800047c02 */ /* 0x000fe40008000f00 */
[----:B------:R-:W-:Y:S02]  /*01c0*/  MOV R5, UR9 ;  /* 0x0000000900057c02 */ /* 0x000fe40008000f00 */
[----:B------:R-:W-:Y:S02]  /*01d0*/  MOV R6, UR6 ;  /* 0x0000000600067c02 */ /* 0x000fe40008000f00 */
[----:B------:R-:W-:Y:S01]  /*01e0*/  MOV R7, UR7 ;  /* 0x0000000700077c02 */ /* 0x000fe20008000f00 */
[----:B------:R-:W-:-:S04]  /*01f0*/  IMAD.WIDE R4, R10, 0x4, R4 ;  /* 0x000000040a047825 */ /* 0x000fc800078e0204 */
[----:B------:R-:W-:Y:S01]  /*0200*/  IMAD.WIDE R6, R10, 0x4, R6 ;  /* 0x000000040a067825 */ /* 0x000fe200078e0206 */
[----:B0-----:R-:W2:Y:S04]  /*0210*/  LDG.E R12, desc[UR10][R4.64+-0x20] ;  /* 0xffffe00a040c7981 */ /* 0x001ea8000c1e1900 */
[----:B----4-:R-:W2:Y:S01]  /*0220*/  LDG.E R13, desc[UR10][R6.64+-0x20] ;  /* 0xffffe00a060d7981 */ /* 0x010ea2000c1e1900 */
[----:B------:R-:W-:Y:S02]  /*0230*/  MOV R8, UR4 ;  /* 0x0000000400087c02 */ /* 0x000fe40008000f00 */
[----:B------:R-:W-:-:S03]  /*0240*/  MOV R9, UR5 ;  /* 0x0000000500097c02 */ /* 0x000fc60008000f00 */
[----:B------:R-:W-:-:S04]  /*0250*/  IMAD.WIDE R8, R10, 0x4, R8 ;  /* 0x000000040a087825 */ /* 0x000fc800078e0208 */
[----:B--2---:R-:W-:-:S05]  /*0260*/  FADD R13, R12, R13 ;  /* 0x0000000d0c0d7221 */ /* 0x004fca0000000000 */
[----:B------:R0:W-:Y:S04]  /*0270*/  STG.E desc[UR10][R8.64+-0x20], R13 ;  /* 0xffffe00d08007986 */ /* 0x0001e8000c10190a */
[----:B------:R-:W2:Y:S04]  /*0280*/  LDG.E R12, desc[UR10][R4.64+-0x1c] ;  /* 0xffffe40a040c7981 */ /* 0x000ea8000c1e1900 */
[----:B------:R-:W2:Y:S02]  /*0290*/  LDG.E R15, desc[UR10][R6.64+-0x1c] ;  /* 0xffffe40a060f7981 */ /* 0x000ea4000c1e1900 */
[----:B--2---:R-:W-:-:S05]  /*02a0*/  FADD R15, R12, R15 ;  /* 0x0000000f0c0f7221 */ /* 0x004fca0000000000 */
[----:B------:R1:W-:Y:S04]  /*02b0*/  STG.E desc[UR10][R8.64+-0x1c], R15 ;  /* 0xffffe40f08007986 */ /* 0x0003e8000c10190a */
[----:B------:R-:W2:Y:S04]  /*02c0*/  LDG.E R12, desc[UR10][R4.64+-0x18] ;  /* 0xffffe80a040c7981 */ /* 0x000ea8000c1e1900 */
[----:B------:R-:W2:Y:S02]  /*02d0*/  LDG.E R17, desc[UR10][R6.64+-0x18] ;  /* 0xffffe80a06117981 */ /* 0x000ea4000c1e1900 */
[----:B--2---:R-:W-:-:S05]  /*02e0*/  FADD R17, R12, R17 ;  /* 0x000000110c117221 */ /* 0x004fca0000000000 */
[----:B------:R2:W-:Y:S04]  /*02f0*/  STG.E desc[UR10][R8.64+-0x18], R17 ;  /* 0xffffe81108007986 */ /* 0x0005e8000c10190a */
[----:B------:R-:W3:Y:S04]  /*0300*/  LDG.E R12, desc[UR10][R4.64+-0x14] ;  /* 0xffffec0a040c7981 */ /* 0x000ee8000c1e1900 */
[----:B------:R-:W3:Y:S02]  /*0310*/  LDG.E R19, desc[UR10][R6.64+-0x14] ;  /* 0xffffec0a06137981 */ /* 0x000ee4000c1e1900 */
[----:B---3--:R-:W-:-:S05]  /*0320*/  FADD R19, R12, R19 ;  /* 0x000000130c137221 */ /* 0x008fca0000000000 */
[----:B------:R3:W-:Y:S04]  /*0330*/  STG.E desc[UR10][R8.64+-0x14], R19 ;  /* 0xffffec1308007986 */ /* 0x0007e8000c10190a */
[----:B------:R-:W4:Y:S04]  /*0340*/  LDG.E R12, desc[UR10][R4.64+-0x10] ;  /* 0xfffff00a040c7981 */ /* 0x000f28000c1e1900 */
[----:B0-----:R-:W4:Y:S02]  /*0350*/  LDG.E R13, desc[UR10][R6.64+-0x10] ;  /* 0xfffff00a060d7981 */ /* 0x001f24000c1e1900 */
[----:B----4-:R-:W-:-:S05]  /*0360*/  FADD R13, R12, R13 ;  /* 0x0000000d0c0d7221 */ /* 0x010fca0000000000 */
[----:B------:R0:W-:Y:S04]  /*0370*/  STG.E desc[UR10][R8.64+-0x10], R13 ;  /* 0xfffff00d08007986 */ /* 0x0001e8000c10190a */
[----:B------:R-:W4:Y:S04]  /*0380*/  LDG.E R12, desc[UR10][R4.64+-0xc] ;  /* 0xfffff40a040c7981 */ /* 0x000f28000c1e1900 */
[----:B-1----:R-:W4:Y:S02]  /*0390*/  LDG.E R15, desc[UR10][R6.64+-0xc] ;  /* 0xfffff40a060f7981 */ /* 0x002f24000c1e1900 */
[----:B----4-:R-:W-:-:S05]  /*03a0*/  FADD R15, R12, R15 ;  /* 0x0000000f0c0f7221 */ /* 0x010fca0000000000 */
[----:B------:R1:W-:Y:S04]  /*03b0*/  STG.E desc[UR10][R8.64+-0xc], R15 ;  /* 0xfffff40f08007986 */ /* 0x0003e8000c10190a */
[----:B------:R-:W4:Y:S04]  /*03c0*/  LDG.E R12, desc[UR10][R4.64+-0x8] ;  /* 0xfffff80a040c7981 */ /* 0x000f28000c1e1900 */
[----:B--2---:R-:W4:Y:S02]  /*03d0*/  LDG.E R17, desc[UR10][R6.64+-0x8] ;  /* 0xfffff80a06117981 */ /* 0x004f24000c1e1900 */
[----:B----4-:R-:W-:-:S05]  /*03e0*/  FADD R17, R12, R17 ;  /* 0x000000110c117221 */ /* 0x010fca0000000000 */
[----:B------:R2:W-:Y:S04]  /*03f0*/  STG.E desc[UR10][R8.64+-0x8], R17 ;  /* 0xfffff81108007986 */ /* 0x0005e8000c10190a */
[----:B------:R-:W4:Y:S04]  /*0400*/  LDG.E R12, desc[UR10][R4.64+-0x4] ;  /* 0xfffffc0a040c7981 */ /* 0x000f28000c1e1900 */
[----:B---3--:R-:W4:Y:S02]  /*0410*/  LDG.E R19, desc[UR10][R6.64+-0x4] ;  /* 0xfffffc0a06137981 */ /* 0x008f24000c1e1900 */
[----:B----4-:R-:W-:-:S05]  /*0420*/  FADD R19, R12, R19 ;  /* 0x000000130c137221 */ /* 0x010fca0000000000 */
        /* <DEDUP_REMOVED lines=21> */
[----:B------:R-:W5:Y:S04]  /*0580*/  LDG.E R12, desc[UR10][R4.64+0x14] ;  /* 0x0000140a040c7981 */ /* 0x000f68000c1e1900 */
[----:B-1----:R-:W5:Y:S02]  /*0590*/  LDG.E R15, desc[UR10][R6.64+0x14] ;  /* 0x0000140a060f7981 */ /* 0x002f64000c1e1900 */
[----:B-----5:R-:W-:-:S05]  /*05a0*/  FADD R15, R12, R15 ;  /* 0x0000000f0c0f7221 */ /* 0x020fca0000000000 */
[----:B------:R4:W-:Y:S04]  /*05b0*/  STG.E desc[UR10][R8.64+0x14], R15 ;  /* 0x0000140f08007986 */ /* 0x0009e8000c10190a */
[----:B------:R-:W5:Y:S04]  /*05c0*/  LDG.E R12, desc[UR10][R4.64+0x18] ;  /* 0x0000180a040c7981 */ /* 0x000f68000c1e1900 */
[----:B--2---:R-:W5:Y:S01]  /*05d0*/  LDG.E R17, desc[UR10][R6.64+0x18] ;  /* 0x0000180a06117981 */ /* 0x004f62000c1e1900 */
[----:B------:R-:W-:Y:S01]  /*05e0*/  IADD3 R11, PT, PT, R11, 0x10, RZ ;  /* 0x000000100b0b7810 */ /* 0x000fe20007ffe0ff */
[----:B-----5:R-:W-:-:S05]  /*05f0*/  FADD R17, R12, R17 ;  /* 0x000000110c117221 */ /* 0x020fca0000000000 */
[----:B------:R4:W-:Y:S04]  /*0600*/  STG.E desc[UR10][R8.64+0x18], R17 ;  /* 0x0000181108007986 */ /* 0x0009e8000c10190a */
[----:B------:R-:W2:Y:S04]  /*0610*/  LDG.E R12, desc[UR10][R4.64+0x1c] ;  /* 0x00001c0a040c7981 */ /* 0x000ea8000c1e1900 */
[----:B---3--:R-:W2:Y:S01]  /*0620*/  LDG.E R19, desc[UR10][R6.64+0x1c] ;  /* 0x00001c0a06137981 */ /* 0x008ea2000c1e1900 */
[----:B------:R-:W-:Y:S02]  /*0630*/  ISETP.NE.AND P1, PT, R11, RZ, PT ;  /* 0x000000ff0b00720c */ /* 0x000fe40003f25270 */
[----:B------:R-:W-:Y:S01]  /*0640*/  IADD3 R10, PT, PT, R10, 0x10, RZ ;  /* 0x000000100a0a7810 */ /* 0x000fe20007ffe0ff */
[----:B--2---:R-:W-:-:S05]  /*0650*/  FADD R19, R12, R19 ;  /* 0x000000130c137221 */ /* 0x004fca0000000000 */
[----:B------:R4:W-:Y:S05]  /*0660*/  STG.E desc[UR10][R8.64+0x1c], R19 ;  /* 0x00001c1308007986 */ /* 0x0009ea000c10190a */
[----:B------:R-:W-:Y:S05]  /*0670*/  @P1 BRA `(.L_x_7) ;  /* 0xfffffff800cc1947 */ /* 0x000fea000383ffff */
.L_x_6:
[----:B0-----:R-:W-:Y:S05]  /*0680*/  @!P0 EXIT ;  /* 0x000000000000894d */ /* 0x001fea0003800000 */
[----:B------:R-:W-:Y:S02]  /*0690*/  ISETP.GE.U32.AND P0, PT, R14, 0x8, PT ;  /* 0x000000080e00780c */ /* 0x000fe40003f06070 */
[----:B------:R-:W-:-:S04]  /*06a0*/  LOP3.LUT R12, R2, 0x7, RZ, 0xc0, !PT ;  /* 0x00000007020c7812 */ /* 0x000fc800078ec0ff */
[----:B------:R-:W-:-:S07]  /*06b0*/  ISETP.NE.AND P1, PT, R12, RZ, PT ;  /* 0x000000ff0c00720c */ /* 0x000fce0003f25270 */
[----:B------:R-:W-:Y:S06]  /*06c0*/  @!P0 BRA `(.L_x_8) ;  /* 0x0000000000a08947 */ /* 0x000fec0003800000 */
[----:B------:R-:W0:Y:S01]  /*06d0*/  LDC.64 R4, c[0x0][0x388] ;  /* 0x0000e200ff047b82 */ /* 0x000e220000000a00 */
[----:B------:R-:W-:-:S07]  /*06e0*/  IADD3 R11, PT, PT, R0, R3, RZ ;  /* 0x00000003000b7210 */ /* 0x000fce0007ffe0ff */
[----:B------:R-:W1:Y:S08]  /*06f0*/  LDC.64 R6, c[0x0][0x390] ;  /* 0x0000e400ff067b82 */ /* 0x000e700000000a00 */
[----:B----4-:R-:W2:Y:S01]  /*0700*/  LDC.64 R8, c[0x0][0x380] ;  /* 0x0000e000ff087b82 */ /* 0x010ea20000000a00 */
[----:B0-----:R-:W-:-:S05]  /*0710*/  IMAD.WIDE R4, R11, 0x4, R4 ;  /* 0x000000040b047825 */ /* 0x001fca00078e0204 */
[----:B------:R-:W3:Y:S01]  /*0720*/  LDG.E R10, desc[UR10][R4.64] ;  /* 0x0000000a040a7981 */ /* 0x000ee2000c1e1900 */
[----:B-1----:R-:W-:-:S05]  /*0730*/  IMAD.WIDE R6, R11, 0x4, R6 ;  /* 0x000000040b067825 */ /* 0x002fca00078e0206 */
[----:B------:R-:W3:Y:S01]  /*0740*/  LDG.E R13, desc[UR10][R6.64] ;  /* 0x0000000a060d7981 */ /* 0x000ee2000c1e1900 */
[----:B--2---:R-:W-:-:S04]  /*0750*/  IMAD.WIDE R8, R11, 0x4, R8 ;  /* 0x000000040b087825 */ /* 0x004fc800078e0208 */
[----:B---3--:R-:W-:-:S05]  /*0760*/  FADD R13, R10, R13 ;  /* 0x0000000d0a0d7221 */ /* 0x008fca0000000000 */
        /* <DEDUP_REMOVED lines=25> */
[----:B------:R-:W2:Y:S04]  /*0900*/  LDG.E R10, desc[UR10][R4.64+0x1c] ;  /* 0x00001c0a040a7981 */ /* 0x000ea8000c1e1900 */
[----:B---3--:R-:W2:Y:S01]  /*0910*/  LDG.E R17, desc[UR10][R6.64+0x1c] ;  /* 0x00001c0a06117981 */ /* 0x008ea2000c1e1900 */
[----:B------:R-:W-:Y:S01]  /*0920*/  IADD3 R3, PT, PT, R3, 0x8, RZ ;  /* 0x0000000803037810 */ /* 0x000fe20007ffe0ff */
[----:B--2---:R-:W-:-:S05]  /*0930*/  FADD R17, R10, R17 ;  /* 0x000000110a117221 */ /* 0x004fca0000000000 */
[----:B------:R0:W-:Y:S02]  /*0940*/  STG.E desc[UR10][R8.64+0x1c], R17 ;  /* 0x00001c1108007986 */ /* 0x0001e4000c10190a */
.L_x_8:
[----:B------:R-:W-:Y:S05]  /*0950*/  @!P1 EXIT ;  /* 0x000000000000994d */ /* 0x000fea0003800000 */
[----:B------:R-:W-:Y:S02]  /*0960*/  ISETP.GE.U32.AND P0, PT, R12, 0x4, PT ;  /* 0x000000040c00780c */ /* 0x000fe40003f06070 */
[----:B------:R-:W-:-:S04]  /*0970*/  LOP3.LUT R2, R2, 0x3, RZ, 0xc0, !PT ;  /* 0x0000000302027812 */ /* 0x000fc800078ec0ff */
[----:B------:R-:W-:-:S07]  /*0980*/  ISETP.NE.AND P1, PT, R2, RZ, PT ;  /* 0x000000ff0200720c */ /* 0x000fce0003f25270 */
[----:B------:R-:W-:Y:S06]  /*0990*/  @!P0 BRA `(.L_x_9) ;  /* 0x0000000000608947 */ /* 0x000fec0003800000 */
[----:B------:R-:W1:Y:S01]  /*09a0*/  LDC.64 R4, c[0x0][0x388] ;  /* 0x0000e200ff047b82 */ /* 0x000e620000000a00 */
[----:B0---4-:R-:W-:-:S07]  /*09b0*/  IADD3 R13, PT, PT, R0, R3, RZ ;  /* 0x00000003000d7210 */ /* 0x011fce0007ffe0ff */
[----:B------:R-:W0:Y:S08]  /*09c0*/  LDC.64 R6, c[0x0][0x390] ;  /* 0x0000e400ff067b82 */ /* 0x000e300000000a00 */
[----:B------:R-:W2:Y:S01]  /*09d0*/  LDC.64 R8, c[0x0][0x380] ;  /* 0x0000e000ff087b82 */ /* 0x000ea20000000a00 */
[----:B-1----:R-:W-:-:S05]  /*09e0*/  IMAD.WIDE R4, R13, 0x4, R4 ;  /* 0x000000040d047825 */ /* 0x002fca00078e0204 */
[----:B------:R-:W3:Y:S01]  /*09f0*/  LDG.E R10, desc[UR10][R4.64] ;  /* 0x0000000a040a7981 */ /* 0x000ee2000c1e1900 */
[----:B0-----:R-:W-:-:S05]  /*0a00*/  IMAD.WIDE R6, R13, 0x4, R6 ;  /* 0x000000040d067825 */ /* 0x001fca00078e0206 */
        /* <DEDUP_REMOVED lines=12> */
[----:B------:R-:W2:Y:S04]  /*0ad0*/  LDG.E R10, desc[UR10][R4.64+0xc] ;  /* 0x00000c0a040a7981 */ /* 0x000ea8000c1e1900 */
[----:B------:R-:W2:Y:S01]  /*0ae0*/  LDG.E R17, desc[UR10][R6.64+0xc] ;  /* 0x00000c0a06117981 */ /* 0x000ea2000c1e1900 */
[----:B------:R-:W-:Y:S01]  /*0af0*/  IADD3 R3, PT, PT, R3, 0x4, RZ ;  /* 0x0000000403037810 */ /* 0x000fe20007ffe0ff */
[----:B--2---:R-:W-:-:S05]  /*0b00*/  FADD R17, R10, R17 ;  /* 0x000000110a117221 */ /* 0x004fca0000000000 */
[----:B------:R1:W-:Y:S02]  /*0b10*/  STG.E desc[UR10][R8.64+0xc], R17 ;  /* 0x00000c1108007986 */ /* 0x0003e4000c10190a */
.L_x_9:
[----:B------:R-:W-:Y:S05]  /*0b20*/  @!P1 EXIT ;  /* 0x000000000000994d */ /* 0x000fea0003800000 */
[----:B01----:R-:W0:Y:S01]  /*0b30*/  LDC.64 R10, c[0x0][0x390] ;  /* 0x0000e400ff0a7b82 */ /* 0x003e220000000a00 */
[----:B----4-:R-:W-:Y:S02]  /*0b40*/  IADD3 R15, PT, PT, R0, R3, RZ ;  /* 0x00000003000f7210 */ /* 0x010fe40007ffe0ff */
[----:B------:R-:W-:-:S05]  /*0b50*/  IADD3 R0, PT, PT, -R2, RZ, RZ ;  /* 0x000000ff02007210 */ /* 0x000fca0007ffe1ff */
[----:B------:R-:W1:Y:S08]  /*0b60*/  LDC.64 R8, c[0x0][0x380] ;  /* 0x0000e000ff087b82 */ /* 0x000e700000000a00 */
[----:B------:R-:W2:Y:S02]  /*0b70*/  LDC.64 R12, c[0x0][0x388] ;  /* 0x0000e200ff0c7b82 */ /* 0x000ea40000000a00 */
.L_x_10:
[----:B0-----:R-:W-:-:S04]  /*0b80*/  IMAD.WIDE R4, R15, 0x4, R10 ;  /* 0x000000040f047825 */ /* 0x001fc800078e020a */
[C---:B--2---:R-:W-:Y:S02]  /*0b90*/  IMAD.WIDE R6, R15.reuse, 0x4, R12 ;  /* 0x000000040f067825 */ /* 0x044fe400078e020c */
[----:B------:R-:W2:Y:S04]  /*0ba0*/  LDG.E R5, desc[UR10][R4.64] ;  /* 0x0000000a04057981 */ /* 0x000ea8000c1e1900 */
[----:B------:R-:W2:Y:S01]  /*0bb0*/  LDG.E R6, desc[UR10][R6.64] ;  /* 0x0000000a06067981 */ /* 0x000ea2000c1e1900 */
[----:B------:R-:W-:Y:S01]  /*0bc0*/  IADD3 R0, PT, PT, R0, 0x1, RZ ;  /* 0x0000000100007810 */ /* 0x000fe20007ffe0ff */
[C---:B-1-3--:R-:W-:Y:S01]  /*0bd0*/  IMAD.WIDE R2, R15.reuse, 0x4, R8 ;  /* 0x000000040f027825 */ /* 0x04afe200078e0208 */
[----:B------:R-:W-:Y:S02]  /*0be0*/  IADD3 R15, PT, PT, R15, 0x1, RZ ;  /* 0x000000010f0f7810 */ /* 0x000fe40007ffe0ff */
[----:B------:R-:W-:Y:S01]  /*0bf0*/  ISETP.NE.AND P0, PT, R0, RZ, PT ;  /* 0x000000ff0000720c */ /* 0x000fe20003f05270 */
[----:B--2---:R-:W-:-:S05]  /*0c00*/  FADD R17, R6, R5 ;  /* 0x0000000506117221 */ /* 0x004fca0000000000 */
[----:B------:R3:W-:Y:S07]  /*0c10*/  STG.E desc[UR10][R2.64], R17 ;  /* 0x0000001102007986 */ /* 0x0007ee000c10190a */
[----:B------:R-:W-:Y:S05]  /*0c20*/  @P0 BRA `(.L_x_10) ;  /* 0xfffffffc00d40947 */ /* 0x000fea000383ffff */
[----:B------:R-:W-:Y:S05]  /*0c30*/  EXIT ;  /* 0x000000000000794d */ /* 0x000fea0003800000 */
.L_x_11:
        /* <DEDUP_REMOVED lines=12> */
.L_x_14:


//--------------------- .text._Z15matrixAddKernelPfS_S_i --------------------------
	.section	.text._Z15matrixAddKernelPfS_S_i,"ax",@progbits
	.align	128
        .global         _Z15matrixAddKernelPfS_S_i
        .type           _Z15matrixAddKernelPfS_S_i,@function
        .size           _Z15matrixAddKernelPfS_S_i,(.L_x_15 - _Z15matrixAddKernelPfS_S_i)
        .other          _Z15matrixAddKernelPfS_S_i,@"STO_CUDA_ENTRY STV_DEFAULT"
_Z15matrixAddKernelPfS_S_i:
.text._Z15matrixAddKernelPfS_S_i:
[----:B------:R-:W-:Y:S01]  /*0000*/  LDC R1, c[0x0][0x37c] ;  /* 0x0000df00ff017b82 */ /* 0x000fe20000000800 */
[----:B------:R-:W0:Y:S01]  /*0010*/  S2R R9, SR_TID.X ;  /* 0x0000000000097919 */ /* 0x000e220000002100 */
[----:B------:R-:W1:Y:S01]  /*0020*/  LDCU UR4, c[0x0][0x398] ;  /* 0x00007300ff0477ac */ /* 0x000e620008000800 */
[----:B------:R-:W0:Y:S01]  /*0030*/  S2R R0, SR_CTAID.X ;  /* 0x0000000000007919 */ /* 0x000e220000002500 */
[----:B------:R-:W0:Y:S01]  /*0040*/  LDCU UR5, c[0x0][0x360] ;  /* 0x00006c00ff0577ac */ /* 0x000e220008000800 */
[----:B-1----:R-:W-:Y:S01]  /*0050*/  UIMAD UR4, UR4, UR4, URZ ;  /* 0x00000004040472a4 */ /* 0x002fe2000f8e02ff */
[----:B0-----:R-:W-:-:S05]  /*0060*/  IMAD R9, R0, UR5, R9 ;  /* 0x0000000500097c24 */ /* 0x001fca000f8e0209 */
[----:B------:R-:W-:-:S13]  /*0070*/  ISETP.GE.AND P0, PT, R9, UR4, PT ;  /* 0x0000000409007c0c */ /* 0x000fda000bf06270 */
[----:B------:R-:W-:Y:S05]  /*0080*/  @P0 EXIT ;  /* 0x000000000000094d */ /* 0x000fea0003800000 */
[----:B------:R-:W0:Y:S01]  /*0090*/  LDC.64 R2, c[0x0][0x388] ;  /* 0x0000e200ff027b82 */ /* 0x000e220000000a00 */
[----:B------:R-:W1:Y:S07]  /*00a0*/  LDCU.64 UR4, c[0x0][0x358] ;  /* 0x00006b00ff0477ac */ /* 0x000e6e0008000a00 */
[----:B------:R-:W2:Y:S08]  /*00b0*/  LDC.64 R4, c[0x0][0x390] ;  /* 0x0000e400ff047b82 */ /* 0x000eb00000000a00 */
[----:B------:R-:W3:Y:S01]  /*00c0*/  LDC.64 R6, c[0x0][0x380] ;  /* 0x0000e000ff067b82 */ /* 0x000ee20000000a00 */
[----:B0-----:R-:W-:-:S06]  /*00d0*/  IMAD.WIDE R2, R9, 0x4, R2 ;  /* 0x0000000409027825 */ /* 0x001fcc00078e0202 */
[----:B-1----:R-:W4:Y:S01]  /*00e0*/  LDG.E R2, desc[UR4][R2.64] ;  /* 0x0000000402027981 */ /* 0x002f22000c1e1900 */
[----:B--2---:R-:W-:-:S06]  /*00f0*/  IMAD.WIDE R4, R9, 0x4, R4 ;  /* 0x0000000409047825 */ /* 0x004fcc00078e0204 */
[----:B------:R-:W4:Y:S01]  /*0100*/  LDG.E R5, desc[UR4][R4.64] ;  /* 0x0000000404057981 */ /* 0x000f22000c1e1900 */
[----:B---3--:R-:W-:-:S04]  /*0110*/  IMAD.WIDE R6, R9, 0x4, R6 ;  /* 0x0000000409067825 */ /* 0x008fc800078e0206 */
[----:B----4-:R-:W-:-:S05]  /*0120*/  FADD R9, R2, R5 ;  /* 0x0000000502097221 */ /* 0x010fca0000000000 */
[----:B------:R-:W-:Y:S01]  /*0130*/  STG.E desc[UR4][R6.64], R9 ;  /* 0x0000000906007986 */ /* 0x000fe2000c101904 */
[----:B------:R-:W-:Y:S05]  /*0140*/  EXIT ;  /* 0x000000000000794d */ /* 0x000fea0003800000 */
.L_x_12:
        /* <DEDUP_REMOVED lines=11> */
.L_x_15:


//--------------------- .nv.shared.reserved.0     --------------------------
	.section	.nv.shared.reserved.0,"aw",@nobits
	.weak		__nv_reservedSMEM_offset_0_alias
	.size		__nv_reservedSMEM_offset_0_alias, 0, 64
	.other		__nv_reservedSMEM_offset_0_alias,@"STO_CUDA_RESERVED_SHARED STV_DEFAULT"
__nv_reservedSMEM_offset_0_alias:
	.zero		0
	.zero		64


//--------------------- .nv.constant0._Z21matrixAddKernelColumnPfS_S_i --------------------------
	.section	.nv.constant0._Z21matrixAddKernelColumnPfS_S_i,"a",@progbits
	.sectionflags	@""
	.align	4
.nv.constant0._Z21matrixAddKernelColumnPfS_S_i:
	.zero		924


//--------------------- .nv.constant0._Z18matrixAddKernelRowPfS_S_i --------------------------
	.section	.nv.constant0._Z18matrixAddKernelRowPfS_S_i,"a",@progbits
	.sectionflags	@""
	.align	4
.nv.constant0._Z18matrixAddKernelRowPfS_S_i:
	.zero		924


//--------------------- .nv.constant0._Z15matrixAddKernelPfS_S_i --------------------------
	.section	.nv.constant0._Z15matrixAddKernelPfS_S_i,"a",@progbits
	.sectionflags	@""
	.align	4
.nv.constant0._Z15matrixAddKernelPfS_S_i:
	.zero		924


//--------------------- SYMBOLS --------------------------

	.type		.nv.reservedSmem.offset0,@object
	.size		.nv.reservedSmem.offset0,0x4
